//
// Generated by NVIDIA NVVM Compiler
//
// Compiler Build ID: CL-36424714
// Cuda compilation tools, release 13.0, V13.0.88
// Based on NVVM 20.0.0
//

.version 9.0
.target sm_100
.address_size 64

	// .globl	_Z8InitWallPdd

.visible .entry _Z8InitWallPdd(
	.param .u64 .ptr .align 1 _Z8InitWallPdd_param_0,
	.param .f64 _Z8InitWallPdd_param_1
)
{
	.reg .b32 	%r<5>;
	.reg .b64 	%rd<5>;
	.reg .b64 	%fd<2>;

	ld.param.u64 	%rd1, [_Z8InitWallPdd_param_0];
	ld.param.f64 	%fd1, [_Z8InitWallPdd_param_1];
	cvta.to.global.u64 	%rd2, %rd1;
	mov.u32 	%r1, %ctaid.x;
	mov.u32 	%r2, %ntid.x;
	mov.u32 	%r3, %tid.x;
	mad.lo.s32 	%r4, %r1, %r2, %r3;
	mul.wide.s32 	%rd3, %r4, 8;
	add.s64 	%rd4, %rd2, %rd3;
	st.global.f64 	[%rd4], %fd1;
	ret;

}
	// .globl	_Z7Set_H_XPdS_S_did
.visible .entry _Z7Set_H_XPdS_S_did(
	.param .u64 .ptr .align 1 _Z7Set_H_XPdS_S_did_param_0,
	.param .u64 .ptr .align 1 _Z7Set_H_XPdS_S_did_param_1,
	.param .u64 .ptr .align 1 _Z7Set_H_XPdS_S_did_param_2,
	.param .f64 _Z7Set_H_XPdS_S_did_param_3,
	.param .u32 _Z7Set_H_XPdS_S_did_param_4,
	.param .f64 _Z7Set_H_XPdS_S_did_param_5
)
{
	.reg .pred 	%p<2>;
	.reg .b32 	%r<19>;
	.reg .b64 	%rd<12>;
	.reg .b64 	%fd<14>;

	ld.param.u64 	%rd1, [_Z7Set_H_XPdS_S_did_param_0];
	ld.param.u64 	%rd2, [_Z7Set_H_XPdS_S_did_param_1];
	ld.param.u64 	%rd3, [_Z7Set_H_XPdS_S_did_param_2];
	ld.param.f64 	%fd1, [_Z7Set_H_XPdS_S_did_param_3];
	ld.param.u32 	%r2, [_Z7Set_H_XPdS_S_did_param_4];
	ld.param.f64 	%fd2, [_Z7Set_H_XPdS_S_did_param_5];
	mov.u32 	%r3, %ctaid.x;
	mov.u32 	%r4, %ntid.x;
	mov.u32 	%r5, %tid.x;
	mad.lo.s32 	%r1, %r3, %r4, %r5;
	setp.ge.s32 	%p1, %r1, %r2;
	@%p1 bra 	$L__BB1_2;
	cvta.to.global.u64 	%rd4, %rd1;
	cvta.to.global.u64 	%rd5, %rd2;
	cvta.to.global.u64 	%rd6, %rd3;
	mul.wide.s32 	%rd7, %r1, 8;
	add.s64 	%rd8, %rd4, %rd7;
	ld.global.f64 	%fd3, [%rd8];
	mul.hi.s32 	%r6, %r1, -705091559;
	add.s32 	%r7, %r6, %r1;
	shr.u32 	%r8, %r7, 31;
	shr.s32 	%r9, %r7, 13;
	add.s32 	%r10, %r9, %r8;
	mad.lo.s32 	%r11, %r10, -9801, %r1;
	mul.hi.s32 	%r12, %r11, -1518422781;
	add.s32 	%r13, %r12, %r11;
	shr.u32 	%r14, %r13, 31;
	shr.s32 	%r15, %r13, 6;
	add.s32 	%r16, %r15, %r14;
	mad.lo.s32 	%r17, %r10, 10000, %r11;
	add.s32 	%r18, %r17, %r16;
	mul.wide.s32 	%rd9, %r18, 8;
	add.s64 	%rd10, %rd5, %rd9;
	ld.global.f64 	%fd4, [%rd10+8];
	ld.global.f64 	%fd5, [%rd10];
	add.s64 	%rd11, %rd6, %rd9;
	ld.global.f64 	%fd6, [%rd11+800];
	ld.global.f64 	%fd7, [%rd11];
	sub.f64 	%fd8, %fd4, %fd5;
	sub.f64 	%fd9, %fd6, %fd7;
	sub.f64 	%fd10, %fd8, %fd9;
	mul.f64 	%fd11, %fd2, %fd10;
	div.rn.f64 	%fd12, %fd11, %fd1;
	add.f64 	%fd13, %fd3, %fd12;
	st.global.f64 	[%rd8], %fd13;
$L__BB1_2:
	ret;

}
	// .globl	_Z7Set_H_YPdS_S_did
.visible .entry _Z7Set_H_YPdS_S_did(
	.param .u64 .ptr .align 1 _Z7Set_H_YPdS_S_did_param_0,
	.param .u64 .ptr .align 1 _Z7Set_H_YPdS_S_did_param_1,
	.param .u64 .ptr .align 1 _Z7Set_H_YPdS_S_did_param_2,
	.param .f64 _Z7Set_H_YPdS_S_did_param_3,
	.param .u32 _Z7Set_H_YPdS_S_did_param_4,
	.param .f64 _Z7Set_H_YPdS_S_did_param_5
)
{
	.reg .pred 	%p<2>;
	.reg .b32 	%r<19>;
	.reg .b64 	%rd<12>;
	.reg .b64 	%fd<14>;

	ld.param.u64 	%rd1, [_Z7Set_H_YPdS_S_did_param_0];
	ld.param.u64 	%rd2, [_Z7Set_H_YPdS_S_did_param_1];
	ld.param.u64 	%rd3, [_Z7Set_H_YPdS_S_did_param_2];
	ld.param.f64 	%fd1, [_Z7Set_H_YPdS_S_did_param_3];
	ld.param.u32 	%r2, [_Z7Set_H_YPdS_S_did_param_4];
	ld.param.f64 	%fd2, [_Z7Set_H_YPdS_S_did_param_5];
	mov.u32 	%r3, %ctaid.x;
	mov.u32 	%r4, %ntid.x;
	mov.u32 	%r5, %tid.x;
	mad.lo.s32 	%r1, %r3, %r4, %r5;
	setp.ge.s32 	%p1, %r1, %r2;
	@%p1 bra 	$L__BB2_2;
	cvta.to.global.u64 	%rd4, %rd1;
	cvta.to.global.u64 	%rd5, %rd2;
	cvta.to.global.u64 	%rd6, %rd3;
	mul.wide.s32 	%rd7, %r1, 8;
	add.s64 	%rd8, %rd4, %rd7;
	ld.global.f64 	%fd3, [%rd8];
	mul.hi.s32 	%r6, %r1, -705091559;
	add.s32 	%r7, %r6, %r1;
	shr.u32 	%r8, %r7, 31;
	shr.s32 	%r9, %r7, 13;
	add.s32 	%r10, %r9, %r8;
	mad.lo.s32 	%r11, %r10, -9801, %r1;
	mul.hi.s32 	%r12, %r11, -1518422781;
	add.s32 	%r13, %r12, %r11;
	shr.u32 	%r14, %r13, 31;
	shr.s32 	%r15, %r13, 6;
	add.s32 	%r16, %r15, %r14;
	mad.lo.s32 	%r17, %r10, 10000, %r11;
	add.s32 	%r18, %r17, %r16;
	mul.wide.s32 	%rd9, %r18, 8;
	add.s64 	%rd10, %rd5, %rd9;
	ld.global.f64 	%fd4, [%rd10+80000];
	ld.global.f64 	%fd5, [%rd10];
	add.s64 	%rd11, %rd6, %rd9;
	ld.global.f64 	%fd6, [%rd11+8];
	ld.global.f64 	%fd7, [%rd11];
	sub.f64 	%fd8, %fd4, %fd5;
	sub.f64 	%fd9, %fd6, %fd7;
	sub.f64 	%fd10, %fd8, %fd9;
	mul.f64 	%fd11, %fd2, %fd10;
	div.rn.f64 	%fd12, %fd11, %fd1;
	add.f64 	%fd13, %fd3, %fd12;
	st.global.f64 	[%rd8], %fd13;
$L__BB2_2:
	ret;

}
	// .globl	_Z7Set_H_ZPdS_S_did
.visible .entry _Z7Set_H_ZPdS_S_did(
	.param .u64 .ptr .align 1 _Z7Set_H_ZPdS_S_did_param_0,
	.param .u64 .ptr .align 1 _Z7Set_H_ZPdS_S_did_param_1,
	.param .u64 .ptr .align 1 _Z7Set_H_ZPdS_S_did_param_2,
	.param .f64 _Z7Set_H_ZPdS_S_did_param_3,
	.param .u32 _Z7Set_H_ZPdS_S_did_param_4,
	.param .f64 _Z7Set_H_ZPdS_S_did_param_5
)
{
	.reg .pred 	%p<2>;
	.reg .b32 	%r<19>;
	.reg .b64 	%rd<12>;
	.reg .b64 	%fd<14>;

	ld.param.u64 	%rd1, [_Z7Set_H_ZPdS_S_did_param_0];
	ld.param.u64 	%rd2, [_Z7Set_H_ZPdS_S_did_param_1];
	ld.param.u64 	%rd3, [_Z7Set_H_ZPdS_S_did_param_2];
	ld.param.f64 	%fd1, [_Z7Set_H_ZPdS_S_did_param_3];
	ld.param.u32 	%r2, [_Z7Set_H_ZPdS_S_did_param_4];
	ld.param.f64 	%fd2, [_Z7Set_H_ZPdS_S_did_param_5];
	mov.u32 	%r3, %ctaid.x;
	mov.u32 	%r4, %ntid.x;
	mov.u32 	%r5, %tid.x;
	mad.lo.s32 	%r1, %r3, %r4, %r5;
	setp.ge.s32 	%p1, %r1, %r2;
	@%p1 bra 	$L__BB3_2;
	cvta.to.global.u64 	%rd4, %rd1;
	cvta.to.global.u64 	%rd5, %rd2;
	cvta.to.global.u64 	%rd6, %rd3;
	mul.wide.s32 	%rd7, %r1, 8;
	add.s64 	%rd8, %rd4, %rd7;
	ld.global.f64 	%fd3, [%rd8];
	mul.hi.s32 	%r6, %r1, -705091559;
	add.s32 	%r7, %r6, %r1;
	shr.u32 	%r8, %r7, 31;
	shr.s32 	%r9, %r7, 13;
	add.s32 	%r10, %r9, %r8;
	mad.lo.s32 	%r11, %r10, -9801, %r1;
	mul.hi.s32 	%r12, %r11, -1518422781;
	add.s32 	%r13, %r12, %r11;
	shr.u32 	%r14, %r13, 31;
	shr.s32 	%r15, %r13, 6;
	add.s32 	%r16, %r15, %r14;
	mad.lo.s32 	%r17, %r10, 10000, %r11;
	add.s32 	%r18, %r17, %r16;
	mul.wide.s32 	%rd9, %r18, 8;
	add.s64 	%rd10, %rd5, %rd9;
	ld.global.f64 	%fd4, [%rd10+800];
	ld.global.f64 	%fd5, [%rd10];
	add.s64 	%rd11, %rd6, %rd9;
	ld.global.f64 	%fd6, [%rd11+80000];
	ld.global.f64 	%fd7, [%rd11];
	sub.f64 	%fd8, %fd4, %fd5;
	sub.f64 	%fd9, %fd6, %fd7;
	sub.f64 	%fd10, %fd8, %fd9;
	mul.f64 	%fd11, %fd2, %fd10;
	div.rn.f64 	%fd12, %fd11, %fd1;
	add.f64 	%fd13, %fd3, %fd12;
	st.global.f64 	[%rd8], %fd13;
$L__BB3_2:
	ret;

}
	// .globl	_Z7Set_E_XPdS_S_didPi
.visible .entry _Z7Set_E_XPdS_S_didPi(
	.param .u64 .ptr .align 1 _Z7Set_E_XPdS_S_didPi_param_0,
	.param .u64 .ptr .align 1 _Z7Set_E_XPdS_S_didPi_param_1,
	.param .u64 .ptr .align 1 _Z7Set_E_XPdS_S_didPi_param_2,
	.param .f64 _Z7Set_E_XPdS_S_didPi_param_3,
	.param .u32 _Z7Set_E_XPdS_S_didPi_param_4,
	.param .f64 _Z7Set_E_XPdS_S_didPi_param_5,
	.param .u64 .ptr .align 1 _Z7Set_E_XPdS_S_didPi_param_6
)
{
	.reg .pred 	%p<2>;
	.reg .b32 	%r<18>;
	.reg .b64 	%rd<16>;
	.reg .b64 	%fd<14>;

	ld.param.u64 	%rd1, [_Z7Set_E_XPdS_S_didPi_param_0];
	ld.param.u64 	%rd2, [_Z7Set_E_XPdS_S_didPi_param_1];
	ld.param.u64 	%rd3, [_Z7Set_E_XPdS_S_didPi_param_2];
	ld.param.f64 	%fd1, [_Z7Set_E_XPdS_S_didPi_param_3];
	ld.param.u32 	%r2, [_Z7Set_E_XPdS_S_didPi_param_4];
	ld.param.f64 	%fd2, [_Z7Set_E_XPdS_S_didPi_param_5];
	ld.param.u64 	%rd4, [_Z7Set_E_XPdS_S_didPi_param_6];
	mov.u32 	%r3, %ctaid.x;
	mov.u32 	%r4, %ntid.x;
	mov.u32 	%r5, %tid.x;
	mad.lo.s32 	%r1, %r3, %r4, %r5;
	setp.ge.s32 	%p1, %r1, %r2;
	@%p1 bra 	$L__BB4_2;
	cvta.to.global.u64 	%rd5, %rd4;
	cvta.to.global.u64 	%rd6, %rd1;
	cvta.to.global.u64 	%rd7, %rd2;
	cvta.to.global.u64 	%rd8, %rd3;
	mul.wide.s32 	%rd9, %r1, 4;
	add.s64 	%rd10, %rd5, %rd9;
	ld.global.u32 	%r6, [%rd10];
	mul.wide.s32 	%rd11, %r6, 8;
	add.s64 	%rd12, %rd6, %rd11;
	ld.global.f64 	%fd3, [%rd12];
	mul.hi.s32 	%r7, %r6, 1759218605;
	shr.u32 	%r8, %r7, 31;
	shr.s32 	%r9, %r7, 12;
	add.s32 	%r10, %r9, %r8;
	mad.lo.s32 	%r11, %r10, -10000, %r6;
	mul.hi.s32 	%r12, %r11, -1374389535;
	shr.u32 	%r13, %r12, 31;
	shr.s32 	%r14, %r12, 5;
	add.s32 	%r15, %r14, %r13;
	mad.lo.s32 	%r16, %r10, 9801, %r11;
	add.s32 	%r17, %r16, %r15;
	mul.wide.s32 	%rd13, %r17, 8;
	add.s64 	%rd14, %rd7, %rd13;
	ld.global.f64 	%fd4, [%rd14];
	ld.global.f64 	%fd5, [%rd14+-792];
	add.s64 	%rd15, %rd8, %rd13;
	ld.global.f64 	%fd6, [%rd15];
	ld.global.f64 	%fd7, [%rd15+-8];
	sub.f64 	%fd8, %fd4, %fd5;
	sub.f64 	%fd9, %fd6, %fd7;
	sub.f64 	%fd10, %fd8, %fd9;
	mul.f64 	%fd11, %fd2, %fd10;
	div.rn.f64 	%fd12, %fd11, %fd1;
	add.f64 	%fd13, %fd3, %fd12;
	st.global.f64 	[%rd12], %fd13;
$L__BB4_2:
	ret;

}
	// .globl	_Z7Set_E_YPdS_S_didPi
.visible .entry _Z7Set_E_YPdS_S_didPi(
	.param .u64 .ptr .align 1 _Z7Set_E_YPdS_S_didPi_param_0,
	.param .u64 .ptr .align 1 _Z7Set_E_YPdS_S_didPi_param_1,
	.param .u64 .ptr .align 1 _Z7Set_E_YPdS_S_didPi_param_2,
	.param .f64 _Z7Set_E_YPdS_S_didPi_param_3,
	.param .u32 _Z7Set_E_YPdS_S_didPi_param_4,
	.param .f64 _Z7Set_E_YPdS_S_didPi_param_5,
	.param .u64 .ptr .align 1 _Z7Set_E_YPdS_S_didPi_param_6
)
{
	.reg .pred 	%p<2>;
	.reg .b32 	%r<18>;
	.reg .b64 	%rd<16>;
	.reg .b64 	%fd<14>;

	ld.param.u64 	%rd1, [_Z7Set_E_YPdS_S_didPi_param_0];
	ld.param.u64 	%rd2, [_Z7Set_E_YPdS_S_didPi_param_1];
	ld.param.u64 	%rd3, [_Z7Set_E_YPdS_S_didPi_param_2];
	ld.param.f64 	%fd1, [_Z7Set_E_YPdS_S_didPi_param_3];
	ld.param.u32 	%r2, [_Z7Set_E_YPdS_S_didPi_param_4];
	ld.param.f64 	%fd2, [_Z7Set_E_YPdS_S_didPi_param_5];
	ld.param.u64 	%rd4, [_Z7Set_E_YPdS_S_didPi_param_6];
	mov.u32 	%r3, %ctaid.x;
	mov.u32 	%r4, %ntid.x;
	mov.u32 	%r5, %tid.x;
	mad.lo.s32 	%r1, %r3, %r4, %r5;
	setp.ge.s32 	%p1, %r1, %r2;
	@%p1 bra 	$L__BB5_2;
	cvta.to.global.u64 	%rd5, %rd4;
	cvta.to.global.u64 	%rd6, %rd1;
	cvta.to.global.u64 	%rd7, %rd2;
	cvta.to.global.u64 	%rd8, %rd3;
	mul.wide.s32 	%rd9, %r1, 4;
	add.s64 	%rd10, %rd5, %rd9;
	ld.global.u32 	%r6, [%rd10];
	mul.hi.s32 	%r7, %r6, 1759218605;
	shr.u32 	%r8, %r7, 31;
	shr.s32 	%r9, %r7, 12;
	add.s32 	%r10, %r9, %r8;
	mad.lo.s32 	%r11, %r10, -10000, %r6;
	mul.hi.s32 	%r12, %r11, -1374389535;
	shr.u32 	%r13, %r12, 31;
	shr.s32 	%r14, %r12, 5;
	add.s32 	%r15, %r14, %r13;
	mad.lo.s32 	%r16, %r10, 9801, %r11;
	add.s32 	%r17, %r16, %r15;
	mul.wide.s32 	%rd11, %r6, 8;
	add.s64 	%rd12, %rd6, %rd11;
	ld.global.f64 	%fd3, [%rd12];
	mul.wide.s32 	%rd13, %r17, 8;
	add.s64 	%rd14, %rd7, %rd13;
	ld.global.f64 	%fd4, [%rd14];
	ld.global.f64 	%fd5, [%rd14+-8];
	add.s64 	%rd15, %rd8, %rd13;
	ld.global.f64 	%fd6, [%rd15];
	ld.global.f64 	%fd7, [%rd15+-78408];
	sub.f64 	%fd8, %fd4, %fd5;
	sub.f64 	%fd9, %fd6, %fd7;
	sub.f64 	%fd10, %fd8, %fd9;
	mul.f64 	%fd11, %fd2, %fd10;
	div.rn.f64 	%fd12, %fd11, %fd1;
	add.f64 	%fd13, %fd3, %fd12;
	st.global.f64 	[%rd12], %fd13;
$L__BB5_2:
	ret;

}
	// .globl	_Z7Set_E_ZPdS_S_didPi
.visible .entry _Z7Set_E_ZPdS_S_didPi(
	.param .u64 .ptr .align 1 _Z7Set_E_ZPdS_S_didPi_param_0,
	.param .u64 .ptr .align 1 _Z7Set_E_ZPdS_S_didPi_param_1,
	.param .u64 .ptr .align 1 _Z7Set_E_ZPdS_S_didPi_param_2,
	.param .f64 _Z7Set_E_ZPdS_S_didPi_param_3,
	.param .u32 _Z7Set_E_ZPdS_S_didPi_param_4,
	.param .f64 _Z7Set_E_ZPdS_S_didPi_param_5,
	.param .u64 .ptr .align 1 _Z7Set_E_ZPdS_S_didPi_param_6
)
{
	.reg .pred 	%p<2>;
	.reg .b32 	%r<18>;
	.reg .b64 	%rd<16>;
	.reg .b64 	%fd<14>;

	ld.param.u64 	%rd1, [_Z7Set_E_ZPdS_S_didPi_param_0];
	ld.param.u64 	%rd2, [_Z7Set_E_ZPdS_S_didPi_param_1];
	ld.param.u64 	%rd3, [_Z7Set_E_ZPdS_S_didPi_param_2];
	ld.param.f64 	%fd1, [_Z7Set_E_ZPdS_S_didPi_param_3];
	ld.param.u32 	%r2, [_Z7Set_E_ZPdS_S_didPi_param_4];
	ld.param.f64 	%fd2, [_Z7Set_E_ZPdS_S_didPi_param_5];
	ld.param.u64 	%rd4, [_Z7Set_E_ZPdS_S_didPi_param_6];
	mov.u32 	%r3, %ctaid.x;
	mov.u32 	%r4, %ntid.x;
	mov.u32 	%r5, %tid.x;
	mad.lo.s32 	%r1, %r3, %r4, %r5;
	setp.ge.s32 	%p1, %r1, %r2;
	@%p1 bra 	$L__BB6_2;
	cvta.to.global.u64 	%rd5, %rd4;
	cvta.to.global.u64 	%rd6, %rd1;
	cvta.to.global.u64 	%rd7, %rd2;
	cvta.to.global.u64 	%rd8, %rd3;
	mul.wide.s32 	%rd9, %r1, 4;
	add.s64 	%rd10, %rd5, %rd9;
	ld.global.u32 	%r6, [%rd10];
	mul.hi.s32 	%r7, %r6, 1759218605;
	shr.u32 	%r8, %r7, 31;
	shr.s32 	%r9, %r7, 12;
	add.s32 	%r10, %r9, %r8;
	mad.lo.s32 	%r11, %r10, -10000, %r6;
	mul.hi.s32 	%r12, %r11, -1374389535;
	shr.u32 	%r13, %r12, 31;
	shr.s32 	%r14, %r12, 5;
	add.s32 	%r15, %r14, %r13;
	mad.lo.s32 	%r16, %r10, 9801, %r11;
	add.s32 	%r17, %r16, %r15;
	mul.wide.s32 	%rd11, %r6, 8;
	add.s64 	%rd12, %rd6, %rd11;
	ld.global.f64 	%fd3, [%rd12];
	mul.wide.s32 	%rd13, %r17, 8;
	add.s64 	%rd14, %rd7, %rd13;
	ld.global.f64 	%fd4, [%rd14];
	ld.global.f64 	%fd5, [%rd14+-78408];
	add.s64 	%rd15, %rd8, %rd13;
	ld.global.f64 	%fd6, [%rd15];
	ld.global.f64 	%fd7, [%rd15+-792];
	sub.f64 	%fd8, %fd4, %fd5;
	sub.f64 	%fd9, %fd6, %fd7;
	sub.f64 	%fd10, %fd8, %fd9;
	mul.f64 	%fd11, %fd2, %fd10;
	div.rn.f64 	%fd12, %fd11, %fd1;
	add.f64 	%fd13, %fd3, %fd12;
	st.global.f64 	[%rd12], %fd13;
$L__BB6_2:
	ret;

}


// ===== COMPILED SASS (sm_100) =====

	.target	sm_100

	.elftype	@"ET_EXEC"


//--------------------- .note.nv.tkinfo           --------------------------
	.section	.note.nv.tkinfo,"",@"SHT_NOTE"
	.sectionflags	@"SHF_NOTE_NV_TKINFO"
	.tkinfo
        /*0018*/ 	.word	0x00000002
        /*0030*/ 	.string	""
        /*0030*/ 	.string	"ptxas"
        /*0030*/ 	.string	"Cuda compilation tools, release 13.0, V13.0.88"
        /*0030*/ 	.string	"Build cuda_13.0.r13.0/compiler.36424714_0"
        /*0030*/ 	.string	"-arch sm_100 -m 64 "



//--------------------- .note.nv.cuinfo           --------------------------
	.section	.note.nv.cuinfo,"",@"SHT_NOTE"
	.sectionflags	@"SHF_NOTE_NV_CUINFO"
        /*0018*/ 	.short	0x0002
        /*001a*/ 	.short	0x0064
        /*001c*/ 	.short	0x0082
	.zero		2


//--------------------- .nv.info                  --------------------------
	.section	.nv.info,"",@"SHT_CUDA_INFO"
	.align	4


	//----- nvinfo : EIATTR_REGCOUNT
	.align		4
        /*0000*/ 	.byte	0x04, 0x2f
        /*0002*/ 	.short	(.L_1 - .L_0)
	.align		4
.L_0:
        /*0004*/ 	.word	index@(_Z8InitWallPdd)
        /*0008*/ 	.word	0x0000000a


	//----- nvinfo : EIATTR_FRAME_SIZE
	.align		4
.L_1:
        /*000c*/ 	.byte	0x04, 0x11
        /*000e*/ 	.short	(.L_3 - .L_2)
	.align		4
.L_2:
        /*0010*/ 	.word	index@(_Z8InitWallPdd)
        /*0014*/ 	.word	0x00000000


	//----- nvinfo : EIATTR_REGCOUNT
	.align		4
.L_3:
        /*0018*/ 	.byte	0x04, 0x2f
        /*001a*/ 	.short	(.L_5 - .L_4)
	.align		4
.L_4:
        /*001c*/ 	.word	index@(_Z7Set_H_XPdS_S_did)
        /*0020*/ 	.word	0x0000001c


	//----- nvinfo : EIATTR_FRAME_SIZE
	.align		4
.L_5:
        /*0024*/ 	.byte	0x04, 0x11
        /*0026*/ 	.short	(.L_7 - .L_6)
	.align		4
.L_6:
        /*0028*/ 	.word	index@($__internal_5_$__cuda_sm20_div_rn_f64_full)
        /*002c*/ 	.word	0x00000000


	//----- nvinfo : EIATTR_FRAME_SIZE
	.align		4
.L_7:
        /*0030*/ 	.byte	0x04, 0x11
        /*0032*/ 	.short	(.L_9 - .L_8)
	.align		4
.L_8:
        /*0034*/ 	.word	index@(_Z7Set_H_XPdS_S_did)
        /*0038*/ 	.word	0x00000000


	//----- nvinfo : EIATTR_REGCOUNT
	.align		4
.L_9:
        /*003c*/ 	.byte	0x04, 0x2f
        /*003e*/ 	.short	(.L_11 - .L_10)
	.align		4
.L_10:
        /*0040*/ 	.word	index@(_Z7Set_H_YPdS_S_did)
        /*0044*/ 	.word	0x0000001c


	//----- nvinfo : EIATTR_FRAME_SIZE
	.align		4
.L_11:
        /*0048*/ 	.byte	0x04, 0x11
        /*004a*/ 	.short	(.L_13 - .L_12)
	.align		4
.L_12:
        /*004c*/ 	.word	index@($__internal_4_$__cuda_sm20_div_rn_f64_full)
        /*0050*/ 	.word	0x00000000


	//----- nvinfo : EIATTR_FRAME_SIZE
	.align		4
.L_13:
        /*0054*/ 	.byte	0x04, 0x11
        /*0056*/ 	.short	(.L_15 - .L_14)
	.align		4
.L_14:
        /*0058*/ 	.word	index@(_Z7Set_H_YPdS_S_did)
        /*005c*/ 	.word	0x00000000


	//----- nvinfo : EIATTR_REGCOUNT
	.align		4
.L_15:
        /*0060*/ 	.byte	0x04, 0x2f
        /*0062*/ 	.short	(.L_17 - .L_16)
	.align		4
.L_16:
        /*0064*/ 	.word	index@(_Z7Set_H_ZPdS_S_did)
        /*0068*/ 	.word	0x0000001c


	//----- nvinfo : EIATTR_FRAME_SIZE
	.align		4
.L_17:
        /*006c*/ 	.byte	0x04, 0x11
        /*006e*/ 	.short	(.L_19 - .L_18)
	.align		4
.L_18:
        /*0070*/ 	.word	index@($__internal_3_$__cuda_sm20_div_rn_f64_full)
        /*0074*/ 	.word	0x00000000


	//----- nvinfo : EIATTR_FRAME_SIZE
	.align		4
.L_19:
        /*0078*/ 	.byte	0x04, 0x11
        /*007a*/ 	.short	(.L_21 - .L_20)
	.align		4
.L_20:
        /*007c*/ 	.word	index@(_Z7Set_H_ZPdS_S_did)
        /*0080*/ 	.word	0x00000000


	//----- nvinfo : EIATTR_REGCOUNT
	.align		4
.L_21:
        /*0084*/ 	.byte	0x04, 0x2f
        /*0086*/ 	.short	(.L_23 - .L_22)
	.align		4
.L_22:
        /*0088*/ 	.word	index@(_Z7Set_E_XPdS_S_didPi)
        /*008c*/ 	.word	0x0000001c


	//----- nvinfo : EIATTR_FRAME_SIZE
	.align		4
.L_23:
        /*0090*/ 	.byte	0x04, 0x11
        /*0092*/ 	.short	(.L_25 - .L_24)
	.align		4
.L_24:
        /*0094*/ 	.word	index@($__internal_2_$__cuda_sm20_div_rn_f64_full)
        /*0098*/ 	.word	0x00000000


	//----- nvinfo : EIATTR_FRAME_SIZE
	.align		4
.L_25:
        /*009c*/ 	.byte	0x04, 0x11
        /*009e*/ 	.short	(.L_27 - .L_26)
	.align		4
.L_26:
        /*00a0*/ 	.word	index@(_Z7Set_E_XPdS_S_didPi)
        /*00a4*/ 	.word	0x00000000


	//----- nvinfo : EIATTR_REGCOUNT
	.align		4
.L_27:
        /*00a8*/ 	.byte	0x04, 0x2f
        /*00aa*/ 	.short	(.L_29 - .L_28)
	.align		4
.L_28:
        /*00ac*/ 	.word	index@(_Z7Set_E_YPdS_S_didPi)
        /*00b0*/ 	.word	0x0000001c


	//----- nvinfo : EIATTR_FRAME_SIZE
	.align		4
.L_29:
        /*00b4*/ 	.byte	0x04, 0x11
        /*00b6*/ 	.short	(.L_31 - .L_30)
	.align		4
.L_30:
        /*00b8*/ 	.word	index@($__internal_1_$__cuda_sm20_div_rn_f64_full)
        /*00bc*/ 	.word	0x00000000


	//----- nvinfo : EIATTR_FRAME_SIZE
	.align		4
.L_31:
        /*00c0*/ 	.byte	0x04, 0x11
        /*00c2*/ 	.short	(.L_33 - .L_32)
	.align		4
.L_32:
        /*00c4*/ 	.word	index@(_Z7Set_E_YPdS_S_didPi)
        /*00c8*/ 	.word	0x00000000


	//----- nvinfo : EIATTR_REGCOUNT
	.align		4
.L_33:
        /*00cc*/ 	.byte	0x04, 0x2f
        /*00ce*/ 	.short	(.L_35 - .L_34)
	.align		4
.L_34:
        /*00d0*/ 	.word	index@(_Z7Set_E_ZPdS_S_didPi)
        /*00d4*/ 	.word	0x0000001c


	//----- nvinfo : EIATTR_FRAME_SIZE
	.align		4
.L_35:
        /*00d8*/ 	.byte	0x04, 0x11
        /*00da*/ 	.short	(.L_37 - .L_36)
	.align		4
.L_36:
        /*00dc*/ 	.word	index@($__internal_0_$__cuda_sm20_div_rn_f64_full)
        /*00e0*/ 	.word	0x00000000


	//----- nvinfo : EIATTR_FRAME_SIZE
	.align		4
.L_37:
        /*00e4*/ 	.byte	0x04, 0x11
        /*00e6*/ 	.short	(.L_39 - .L_38)
	.align		4
.L_38:
        /*00e8*/ 	.word	index@(_Z7Set_E_ZPdS_S_didPi)
        /*00ec*/ 	.word	0x00000000


	//----- nvinfo : EIATTR_MIN_STACK_SIZE
	.align		4
.L_39:
        /*00f0*/ 	.byte	0x04, 0x12
        /*00f2*/ 	.short	(.L_41 - .L_40)
	.align		4
.L_40:
        /*00f4*/ 	.word	index@(_Z7Set_E_ZPdS_S_didPi)
        /*00f8*/ 	.word	0x00000000


	//----- nvinfo : EIATTR_MIN_STACK_SIZE
	.align		4
.L_41:
        /*00fc*/ 	.byte	0x04, 0x12
        /*00fe*/ 	.short	(.L_43 - .L_42)
	.align		4
.L_42:
        /*0100*/ 	.word	index@(_Z7Set_E_YPdS_S_didPi)
        /*0104*/ 	.word	0x00000000


	//----- nvinfo : EIATTR_MIN_STACK_SIZE
	.align		4
.L_43:
        /*0108*/ 	.byte	0x04, 0x12
        /*010a*/ 	.short	(.L_45 - .L_44)
	.align		4
.L_44:
        /*010c*/ 	.word	index@(_Z7Set_E_XPdS_S_didPi)
        /*0110*/ 	.word	0x00000000


	//----- nvinfo : EIATTR_MIN_STACK_SIZE
	.align		4
.L_45:
        /*0114*/ 	.byte	0x04, 0x12
        /*0116*/ 	.short	(.L_47 - .L_46)
	.align		4
.L_46:
        /*0118*/ 	.word	index@(_Z7Set_H_ZPdS_S_did)
        /*011c*/ 	.word	0x00000000


	//----- nvinfo : EIATTR_MIN_STACK_SIZE
	.align		4
.L_47:
        /*0120*/ 	.byte	0x04, 0x12
        /*0122*/ 	.short	(.L_49 - .L_48)
	.align		4
.L_48:
        /*0124*/ 	.word	index@(_Z7Set_H_YPdS_S_did)
        /*0128*/ 	.word	0x00000000


	//----- nvinfo : EIATTR_MIN_STACK_SIZE
	.align		4
.L_49:
        /*012c*/ 	.byte	0x04, 0x12
        /*012e*/ 	.short	(.L_51 - .L_50)
	.align		4
.L_50:
        /*0130*/ 	.word	index@(_Z7Set_H_XPdS_S_did)
        /*0134*/ 	.word	0x00000000


	//----- nvinfo : EIATTR_MIN_STACK_SIZE
	.align		4
.L_51:
        /*0138*/ 	.byte	0x04, 0x12
        /*013a*/ 	.short	(.L_53 - .L_52)
	.align		4
.L_52:
        /*013c*/ 	.word	index@(_Z8InitWallPdd)
        /*0140*/ 	.word	0x00000000
.L_53:


//--------------------- .nv.compat                --------------------------
	.section	.nv.compat,"",@"SHT_CUDA_COMPAT_INFO"
	.align	4
        /*0000*/ 	.byte	0x02, 0x09, 0x00, 0x00, 0x02, 0x02, 0x01, 0x00, 0x02, 0x05, 0x05, 0x00, 0x03, 0x07, 0x01, 0x01
        /*0010*/ 	.byte	0x02, 0x03, 0x00, 0x00, 0x02, 0x06, 0x01, 0x00, 0x04, 0x0b, 0x08, 0x00, 0x01, 0x00, 0x00, 0x00
        /*0020*/ 	.byte	0x00, 0x00, 0x00, 0x00


//--------------------- .nv.info._Z7Set_E_ZPdS_S_didPi --------------------------
	.section	.nv.info._Z7Set_E_ZPdS_S_didPi,"",@"SHT_CUDA_INFO"
	.sectionflags	@""
	.align	4


	//----- nvinfo : EIATTR_CUDA_API_VERSION
	.align		4
        /*0000*/ 	.byte	0x04, 0x37
        /*0002*/ 	.short	(.L_55 - .L_54)
.L_54:
        /*0004*/ 	.word	0x00000082


	//----- nvinfo : EIATTR_KPARAM_INFO
	.align		4
.L_55:
        /*0008*/ 	.byte	0x04, 0x17
        /*000a*/ 	.short	(.L_57 - .L_56)
.L_56:
        /*000c*/ 	.word	0x00000000
        /*0010*/ 	.short	0x0006
        /*0012*/ 	.short	0x0030
        /*0014*/ 	.byte	0x00, 0xf5, 0x21, 0x00


	//----- nvinfo : EIATTR_KPARAM_INFO
	.align		4
.L_57:
        /*0018*/ 	.byte	0x04, 0x17
        /*001a*/ 	.short	(.L_59 - .L_58)
.L_58:
        /*001c*/ 	.word	0x00000000
        /*0020*/ 	.short	0x0005
        /*0022*/ 	.short	0x0028
        /*0024*/ 	.byte	0x00, 0xf0, 0x21, 0x00


	//----- nvinfo : EIATTR_KPARAM_INFO
	.align		4
.L_59:
        /*0028*/ 	.byte	0x04, 0x17
        /*002a*/ 	.short	(.L_61 - .L_60)
.L_60:
        /*002c*/ 	.word	0x00000000
        /*0030*/ 	.short	0x0004
        /*0032*/ 	.short	0x0020
        /*0034*/ 	.byte	0x00, 0xf0, 0x11, 0x00


	//----- nvinfo : EIATTR_KPARAM_INFO
	.align		4
.L_61:
        /*0038*/ 	.byte	0x04, 0x17
        /*003a*/ 	.short	(.L_63 - .L_62)
.L_62:
        /*003c*/ 	.word	0x00000000
        /*0040*/ 	.short	0x0003
        /*0042*/ 	.short	0x0018
        /*0044*/ 	.byte	0x00, 0xf0, 0x21, 0x00


	//----- nvinfo : EIATTR_KPARAM_INFO
	.align		4
.L_63:
        /*0048*/ 	.byte	0x04, 0x17
        /*004a*/ 	.short	(.L_65 - .L_64)
.L_64:
        /*004c*/ 	.word	0x00000000
        /*0050*/ 	.short	0x0002
        /*0052*/ 	.short	0x0010
        /*0054*/ 	.byte	0x00, 0xf5, 0x21, 0x00


	//----- nvinfo : EIATTR_KPARAM_INFO
	.align		4
.L_65:
        /*0058*/ 	.byte	0x04, 0x17
        /*005a*/ 	.short	(.L_67 - .L_66)
.L_66:
        /*005c*/ 	.word	0x00000000
        /*0060*/ 	.short	0x0001
        /*0062*/ 	.short	0x0008
        /*0064*/ 	.byte	0x00, 0xf5, 0x21, 0x00


	//----- nvinfo : EIATTR_KPARAM_INFO
	.align		4
.L_67:
        /*0068*/ 	.byte	0x04, 0x17
        /*006a*/ 	.short	(.L_69 - .L_68)
.L_68:
        /*006c*/ 	.word	0x00000000
        /*0070*/ 	.short	0x0000
        /*0072*/ 	.short	0x0000
        /*0074*/ 	.byte	0x00, 0xf5, 0x21, 0x00


	//----- nvinfo : EIATTR_SPARSE_MMA_MASK
	.align		4
.L_69:
        /*0078*/ 	.byte	0x03, 0x50
        /*007a*/ 	.short	0x0000


	//----- nvinfo : EIATTR_MAXREG_COUNT
	.align		4
        /*007c*/ 	.byte	0x03, 0x1b
        /*007e*/ 	.short	0x00ff


	//----- nvinfo : EIATTR_MERCURY_ISA_VERSION
	.align		4
        /*0080*/ 	.byte	0x03, 0x5f
        /*0082*/ 	.short	0x0101


	//----- nvinfo : EIATTR_VRC_CTA_INIT_COUNT
	.align		4
        /*0084*/ 	.byte	0x02, 0x4a
	.zero		1
	.zero		1


	//----- nvinfo : EIATTR_EXIT_INSTR_OFFSETS
	.align		4
        /*0088*/ 	.byte	0x04, 0x1c
        /*008a*/ 	.short	(.L_71 - .L_70)


	//   ....[0]....
.L_70:
        /*008c*/ 	.word	0x00000070


	//   ....[1]....
        /*0090*/ 	.word	0x000003d0


	//----- nvinfo : EIATTR_CRS_STACK_SIZE
	.align		4
.L_71:
        /*0094*/ 	.byte	0x04, 0x1e
        /*0096*/ 	.short	(.L_73 - .L_72)
.L_72:
        /*0098*/ 	.word	0x00000000


	//----- nvinfo : EIATTR_CBANK_PARAM_SIZE
	.align		4
.L_73:
        /*009c*/ 	.byte	0x03, 0x19
        /*009e*/ 	.short	0x0038


	//----- nvinfo : EIATTR_PARAM_CBANK
	.align		4
        /*00a0*/ 	.byte	0x04, 0x0a
        /*00a2*/ 	.short	(.L_75 - .L_74)
	.align		4
.L_74:
        /*00a4*/ 	.word	index@(.nv.constant0._Z7Set_E_ZPdS_S_didPi)
        /*00a8*/ 	.short	0x0380
        /*00aa*/ 	.short	0x0038


	//----- nvinfo : EIATTR_SW_WAR
	.align		4
.L_75:
        /*00ac*/ 	.byte	0x04, 0x36
        /*00ae*/ 	.short	(.L_77 - .L_76)
.L_76:
        /*00b0*/ 	.word	0x00000008
.L_77:


//--------------------- .nv.info._Z7Set_E_YPdS_S_didPi --------------------------
	.section	.nv.info._Z7Set_E_YPdS_S_didPi,"",@"SHT_CUDA_INFO"
	.sectionflags	@""
	.align	4


	//----- nvinfo : EIATTR_CUDA_API_VERSION
	.align		4
        /*0000*/ 	.byte	0x04, 0x37
        /*0002*/ 	.short	(.L_79 - .L_78)
.L_78:
        /*0004*/ 	.word	0x00000082


	//----- nvinfo : EIATTR_KPARAM_INFO
	.align		4
.L_79:
        /*0008*/ 	.byte	0x04, 0x17
        /*000a*/ 	.short	(.L_81 - .L_80)
.L_80:
        /*000c*/ 	.word	0x00000000
        /*0010*/ 	.short	0x0006
        /*0012*/ 	.short	0x0030
        /*0014*/ 	.byte	0x00, 0xf5, 0x21, 0x00


	//----- nvinfo : EIATTR_KPARAM_INFO
	.align		4
.L_81:
        /*0018*/ 	.byte	0x04, 0x17
        /*001a*/ 	.short	(.L_83 - .L_82)
.L_82:
        /*001c*/ 	.word	0x00000000
        /*0020*/ 	.short	0x0005
        /*0022*/ 	.short	0x0028
        /*0024*/ 	.byte	0x00, 0xf0, 0x21, 0x00


	//----- nvinfo : EIATTR_KPARAM_INFO
	.align		4
.L_83:
        /*0028*/ 	.byte	0x04, 0x17
        /*002a*/ 	.short	(.L_85 - .L_84)
.L_84:
        /*002c*/ 	.word	0x00000000
        /*0030*/ 	.short	0x0004
        /*0032*/ 	.short	0x0020
        /*0034*/ 	.byte	0x00, 0xf0, 0x11, 0x00


	//----- nvinfo : EIATTR_KPARAM_INFO
	.align		4
.L_85:
        /*0038*/ 	.byte	0x04, 0x17
        /*003a*/ 	.short	(.L_87 - .L_86)
.L_86:
        /*003c*/ 	.word	0x00000000
        /*0040*/ 	.short	0x0003
        /*0042*/ 	.short	0x0018
        /*0044*/ 	.byte	0x00, 0xf0, 0x21, 0x00


	//----- nvinfo : EIATTR_KPARAM_INFO
	.align		4
.L_87:
        /*0048*/ 	.byte	0x04, 0x17
        /*004a*/ 	.short	(.L_89 - .L_88)
.L_88:
        /*004c*/ 	.word	0x00000000
        /*0050*/ 	.short	0x0002
        /*0052*/ 	.short	0x0010
        /*0054*/ 	.byte	0x00, 0xf5, 0x21, 0x00


	//----- nvinfo : EIATTR_KPARAM_INFO
	.align		4
.L_89:
        /*0058*/ 	.byte	0x04, 0x17
        /*005a*/ 	.short	(.L_91 - .L_90)
.L_90:
        /*005c*/ 	.word	0x00000000
        /*0060*/ 	.short	0x0001
        /*0062*/ 	.short	0x0008
        /*0064*/ 	.byte	0x00, 0xf5, 0x21, 0x00


	//----- nvinfo : EIATTR_KPARAM_INFO
	.align		4
.L_91:
        /*0068*/ 	.byte	0x04, 0x17
        /*006a*/ 	.short	(.L_93 - .L_92)
.L_92:
        /*006c*/ 	.word	0x00000000
        /*0070*/ 	.short	0x0000
        /*0072*/ 	.short	0x0000
        /*0074*/ 	.byte	0x00, 0xf5, 0x21, 0x00


	//----- nvinfo : EIATTR_SPARSE_MMA_MASK
	.align		4
.L_93:
        /*0078*/ 	.byte	0x03, 0x50
        /*007a*/ 	.short	0x0000


	//----- nvinfo : EIATTR_MAXREG_COUNT
	.align		4
        /*007c*/ 	.byte	0x03, 0x1b
        /*007e*/ 	.short	0x00ff


	//----- nvinfo : EIATTR_MERCURY_ISA_VERSION
	.align		4
        /*0080*/ 	.byte	0x03, 0x5f
        /*0082*/ 	.short	0x0101


	//----- nvinfo : EIATTR_VRC_CTA_INIT_COUNT
	.align		4
        /*0084*/ 	.byte	0x02, 0x4a
	.zero		1
	.zero		1


	//----- nvinfo : EIATTR_EXIT_INSTR_OFFSETS
	.align		4
        /*0088*/ 	.byte	0x04, 0x1c
        /*008a*/ 	.short	(.L_95 - .L_94)


	//   ....[0]....
.L_94:
        /*008c*/ 	.word	0x00000070


	//   ....[1]....
        /*0090*/ 	.word	0x000003d0


	//----- nvinfo : EIATTR_CRS_STACK_SIZE
	.align		4
.L_95:
        /*0094*/ 	.byte	0x04, 0x1e
        /*0096*/ 	.short	(.L_97 - .L_96)
.L_96:
        /*0098*/ 	.word	0x00000000


	//----- nvinfo : EIATTR_CBANK_PARAM_SIZE
	.align		4
.L_97:
        /*009c*/ 	.byte	0x03, 0x19
        /*009e*/ 	.short	0x0038


	//----- nvinfo : EIATTR_PARAM_CBANK
	.align		4
        /*00a0*/ 	.byte	0x04, 0x0a
        /*00a2*/ 	.short	(.L_99 - .L_98)
	.align		4
.L_98:
        /*00a4*/ 	.word	index@(.nv.constant0._Z7Set_E_YPdS_S_didPi)
        /*00a8*/ 	.short	0x0380
        /*00aa*/ 	.short	0x0038


	//----- nvinfo : EIATTR_SW_WAR
	.align		4
.L_99:
        /*00ac*/ 	.byte	0x04, 0x36
        /*00ae*/ 	.short	(.L_101 - .L_100)
.L_100:
        /*00b0*/ 	.word	0x00000008
.L_101:


//--------------------- .nv.info._Z7Set_E_XPdS_S_didPi --------------------------
	.section	.nv.info._Z7Set_E_XPdS_S_didPi,"",@"SHT_CUDA_INFO"
	.sectionflags	@""
	.align	4


	//----- nvinfo : EIATTR_CUDA_API_VERSION
	.align		4
        /*0000*/ 	.byte	0x04, 0x37
        /*0002*/ 	.short	(.L_103 - .L_102)
.L_102:
        /*0004*/ 	.word	0x00000082


	//----- nvinfo : EIATTR_KPARAM_INFO
	.align		4
.L_103:
        /*0008*/ 	.byte	0x04, 0x17
        /*000a*/ 	.short	(.L_105 - .L_104)
.L_104:
        /*000c*/ 	.word	0x00000000
        /*0010*/ 	.short	0x0006
        /*0012*/ 	.short	0x0030
        /*0014*/ 	.byte	0x00, 0xf5, 0x21, 0x00


	//----- nvinfo : EIATTR_KPARAM_INFO
	.align		4
.L_105:
        /*0018*/ 	.byte	0x04, 0x17
        /*001a*/ 	.short	(.L_107 - .L_106)
.L_106:
        /*001c*/ 	.word	0x00000000
        /*0020*/ 	.short	0x0005
        /*0022*/ 	.short	0x0028
        /*0024*/ 	.byte	0x00, 0xf0, 0x21, 0x00


	//----- nvinfo : EIATTR_KPARAM_INFO
	.align		4
.L_107:
        /*0028*/ 	.byte	0x04, 0x17
        /*002a*/ 	.short	(.L_109 - .L_108)
.L_108:
        /*002c*/ 	.word	0x00000000
        /*0030*/ 	.short	0x0004
        /*0032*/ 	.short	0x0020
        /*0034*/ 	.byte	0x00, 0xf0, 0x11, 0x00


	//----- nvinfo : EIATTR_KPARAM_INFO
	.align		4
.L_109:
        /*0038*/ 	.byte	0x04, 0x17
        /*003a*/ 	.short	(.L_111 - .L_110)
.L_110:
        /*003c*/ 	.word	0x00000000
        /*0040*/ 	.short	0x0003
        /*0042*/ 	.short	0x0018
        /*0044*/ 	.byte	0x00, 0xf0, 0x21, 0x00


	//----- nvinfo : EIATTR_KPARAM_INFO
	.align		4
.L_111:
        /*0048*/ 	.byte	0x04, 0x17
        /*004a*/ 	.short	(.L_113 - .L_112)
.L_112:
        /*004c*/ 	.word	0x00000000
        /*0050*/ 	.short	0x0002
        /*0052*/ 	.short	0x0010
        /*0054*/ 	.byte	0x00, 0xf5, 0x21, 0x00


	//----- nvinfo : EIATTR_KPARAM_INFO
	.align		4
.L_113:
        /*0058*/ 	.byte	0x04, 0x17
        /*005a*/ 	.short	(.L_115 - .L_114)
.L_114:
        /*005c*/ 	.word	0x00000000
        /*0060*/ 	.short	0x0001
        /*0062*/ 	.short	0x0008
        /*0064*/ 	.byte	0x00, 0xf5, 0x21, 0x00


	//----- nvinfo : EIATTR_KPARAM_INFO
	.align		4
.L_115:
        /*0068*/ 	.byte	0x04, 0x17
        /*006a*/ 	.short	(.L_117 - .L_116)
.L_116:
        /*006c*/ 	.word	0x00000000
        /*0070*/ 	.short	0x0000
        /*0072*/ 	.short	0x0000
        /*0074*/ 	.byte	0x00, 0xf5, 0x21, 0x00


	//----- nvinfo : EIATTR_SPARSE_MMA_MASK
	.align		4
.L_117:
        /*0078*/ 	.byte	0x03, 0x50
        /*007a*/ 	.short	0x0000


	//----- nvinfo : EIATTR_MAXREG_COUNT
	.align		4
        /*007c*/ 	.byte	0x03, 0x1b
        /*007e*/ 	.short	0x00ff


	//----- nvinfo : EIATTR_MERCURY_ISA_VERSION
	.align		4
        /*0080*/ 	.byte	0x03, 0x5f
        /*0082*/ 	.short	0x0101


	//----- nvinfo : EIATTR_VRC_CTA_INIT_COUNT
	.align		4
        /*0084*/ 	.byte	0x02, 0x4a
	.zero		1
	.zero		1


	//----- nvinfo : EIATTR_EXIT_INSTR_OFFSETS
	.align		4
        /*0088*/ 	.byte	0x04, 0x1c
        /*008a*/ 	.short	(.L_119 - .L_118)


	//   ....[0]....
.L_118:
        /*008c*/ 	.word	0x00000070


	//   ....[1]....
        /*0090*/ 	.word	0x000003d0


	//----- nvinfo : EIATTR_CRS_STACK_SIZE
	.align		4
.L_119:
        /*0094*/ 	.byte	0x04, 0x1e
        /*0096*/ 	.short	(.L_121 - .L_120)
.L_120:
        /*0098*/ 	.word	0x00000000


	//----- nvinfo : EIATTR_CBANK_PARAM_SIZE
	.align		4
.L_121:
        /*009c*/ 	.byte	0x03, 0x19
        /*009e*/ 	.short	0x0038


	//----- nvinfo : EIATTR_PARAM_CBANK
	.align		4
        /*00a0*/ 	.byte	0x04, 0x0a
        /*00a2*/ 	.short	(.L_123 - .L_122)
	.align		4
.L_122:
        /*00a4*/ 	.word	index@(.nv.constant0._Z7Set_E_XPdS_S_didPi)
        /*00a8*/ 	.short	0x0380
        /*00aa*/ 	.short	0x0038


	//----- nvinfo : EIATTR_SW_WAR
	.align		4
.L_123:
        /*00ac*/ 	.byte	0x04, 0x36
        /*00ae*/ 	.short	(.L_125 - .L_124)
.L_124:
        /*00b0*/ 	.word	0x00000008
.L_125:


//--------------------- .nv.info._Z7Set_H_ZPdS_S_did --------------------------
	.section	.nv.info._Z7Set_H_ZPdS_S_did,"",@"SHT_CUDA_INFO"
	.sectionflags	@""
	.align	4


	//----- nvinfo : EIATTR_CUDA_API_VERSION
	.align		4
        /*0000*/ 	.byte	0x04, 0x37
        /*0002*/ 	.short	(.L_127 - .L_126)
.L_126:
        /*0004*/ 	.word	0x00000082


	//----- nvinfo : EIATTR_KPARAM_INFO
	.align		4
.L_127:
        /*0008*/ 	.byte	0x04, 0x17
        /*000a*/ 	.short	(.L_129 - .L_128)
.L_128:
        /*000c*/ 	.word	0x00000000
        /*0010*/ 	.short	0x0005
        /*0012*/ 	.short	0x0028
        /*0014*/ 	.byte	0x00, 0xf0, 0x21, 0x00


	//----- nvinfo : EIATTR_KPARAM_INFO
	.align		4
.L_129:
        /*0018*/ 	.byte	0x04, 0x17
        /*001a*/ 	.short	(.L_131 - .L_130)
.L_130:
        /*001c*/ 	.word	0x00000000
        /*0020*/ 	.short	0x0004
        /*0022*/ 	.short	0x0020
        /*0024*/ 	.byte	0x00, 0xf0, 0x11, 0x00


	//----- nvinfo : EIATTR_KPARAM_INFO
	.align		4
.L_131:
        /*0028*/ 	.byte	0x04, 0x17
        /*002a*/ 	.short	(.L_133 - .L_132)
.L_132:
        /*002c*/ 	.word	0x00000000
        /*0030*/ 	.short	0x0003
        /*0032*/ 	.short	0x0018
        /*0034*/ 	.byte	0x00, 0xf0, 0x21, 0x00


	//----- nvinfo : EIATTR_KPARAM_INFO
	.align		4
.L_133:
        /*0038*/ 	.byte	0x04, 0x17
        /*003a*/ 	.short	(.L_135 - .L_134)
.L_134:
        /*003c*/ 	.word	0x00000000
        /*0040*/ 	.short	0x0002
        /*0042*/ 	.short	0x0010
        /*0044*/ 	.byte	0x00, 0xf5, 0x21, 0x00


	//----- nvinfo : EIATTR_KPARAM_INFO
	.align		4
.L_135:
        /*0048*/ 	.byte	0x04, 0x17
        /*004a*/ 	.short	(.L_137 - .L_136)
.L_136:
        /*004c*/ 	.word	0x00000000
        /*0050*/ 	.short	0x0001
        /*0052*/ 	.short	0x0008
        /*0054*/ 	.byte	0x00, 0xf5, 0x21, 0x00


	//----- nvinfo : EIATTR_KPARAM_INFO
	.align		4
.L_137:
        /*0058*/ 	.byte	0x04, 0x17
        /*005a*/ 	.short	(.L_139 - .L_138)
.L_138:
        /*005c*/ 	.word	0x00000000
        /*0060*/ 	.short	0x0000
        /*0062*/ 	.short	0x0000
        /*0064*/ 	.byte	0x00, 0xf5, 0x21, 0x00


	//----- nvinfo : EIATTR_SPARSE_MMA_MASK
	.align		4
.L_139:
        /*0068*/ 	.byte	0x03, 0x50
        /*006a*/ 	.short	0x0000


	//----- nvinfo : EIATTR_MAXREG_COUNT
	.align		4
        /*006c*/ 	.byte	0x03, 0x1b
        /*006e*/ 	.short	0x00ff


	//----- nvinfo : EIATTR_MERCURY_ISA_VERSION
	.align		4
        /*0070*/ 	.byte	0x03, 0x5f
        /*0072*/ 	.short	0x0101


	//----- nvinfo : EIATTR_VRC_CTA_INIT_COUNT
	.align		4
        /*0074*/ 	.byte	0x02, 0x4a
	.zero		1
	.zero		1


	//----- nvinfo : EIATTR_EXIT_INSTR_OFFSETS
	.align		4
        /*0078*/ 	.byte	0x04, 0x1c
        /*007a*/ 	.short	(.L_141 - .L_140)


	//   ....[0]....
.L_140:
        /*007c*/ 	.word	0x00000070


	//   ....[1]....
        /*0080*/ 	.word	0x000003c0


	//----- nvinfo : EIATTR_CRS_STACK_SIZE
	.align		4
.L_141:
        /*0084*/ 	.byte	0x04, 0x1e
        /*0086*/ 	.short	(.L_143 - .L_142)
.L_142:
        /*0088*/ 	.word	0x00000000


	//----- nvinfo : EIATTR_CBANK_PARAM_SIZE
	.align		4
.L_143:
        /*008c*/ 	.byte	0x03, 0x19
        /*008e*/ 	.short	0x0030


	//----- nvinfo : EIATTR_PARAM_CBANK
	.align		4
        /*0090*/ 	.byte	0x04, 0x0a
        /*0092*/ 	.short	(.L_145 - .L_144)
	.align		4
.L_144:
        /*0094*/ 	.word	index@(.nv.constant0._Z7Set_H_ZPdS_S_did)
        /*0098*/ 	.short	0x0380
        /*009a*/ 	.short	0x0030


	//----- nvinfo : EIATTR_SW_WAR
	.align		4
.L_145:
        /*009c*/ 	.byte	0x04, 0x36
        /*009e*/ 	.short	(.L_147 - .L_146)
.L_146:
        /*00a0*/ 	.word	0x00000008
.L_147:


//--------------------- .nv.info._Z7Set_H_YPdS_S_did --------------------------
	.section	.nv.info._Z7Set_H_YPdS_S_did,"",@"SHT_CUDA_INFO"
	.sectionflags	@""
	.align	4


	//----- nvinfo : EIATTR_CUDA_API_VERSION
	.align		4
        /*0000*/ 	.byte	0x04, 0x37
        /*0002*/ 	.short	(.L_149 - .L_148)
.L_148:
        /*0004*/ 	.word	0x00000082


	//----- nvinfo : EIATTR_KPARAM_INFO
	.align		4
.L_149:
        /*0008*/ 	.byte	0x04, 0x17
        /*000a*/ 	.short	(.L_151 - .L_150)
.L_150:
        /*000c*/ 	.word	0x00000000
        /*0010*/ 	.short	0x0005
        /*0012*/ 	.short	0x0028
        /*0014*/ 	.byte	0x00, 0xf0, 0x21, 0x00


	//----- nvinfo : EIATTR_KPARAM_INFO
	.align		4
.L_151:
        /*0018*/ 	.byte	0x04, 0x17
        /*001a*/ 	.short	(.L_153 - .L_152)
.L_152:
        /*001c*/ 	.word	0x00000000
        /*0020*/ 	.short	0x0004
        /*0022*/ 	.short	0x0020
        /*0024*/ 	.byte	0x00, 0xf0, 0x11, 0x00


	//----- nvinfo : EIATTR_KPARAM_INFO
	.align		4
.L_153:
        /*0028*/ 	.byte	0x04, 0x17
        /*002a*/ 	.short	(.L_155 - .L_154)
.L_154:
        /*002c*/ 	.word	0x00000000
        /*0030*/ 	.short	0x0003
        /*0032*/ 	.short	0x0018
        /*0034*/ 	.byte	0x00, 0xf0, 0x21, 0x00


	//----- nvinfo : EIATTR_KPARAM_INFO
	.align		4
.L_155:
        /*0038*/ 	.byte	0x04, 0x17
        /*003a*/ 	.short	(.L_157 - .L_156)
.L_156:
        /*003c*/ 	.word	0x00000000
        /*0040*/ 	.short	0x0002
        /*0042*/ 	.short	0x0010
        /*0044*/ 	.byte	0x00, 0xf5, 0x21, 0x00


	//----- nvinfo : EIATTR_KPARAM_INFO
	.align		4
.L_157:
        /*0048*/ 	.byte	0x04, 0x17
        /*004a*/ 	.short	(.L_159 - .L_158)
.L_158:
        /*004c*/ 	.word	0x00000000
        /*0050*/ 	.short	0x0001
        /*0052*/ 	.short	0x0008
        /*0054*/ 	.byte	0x00, 0xf5, 0x21, 0x00


	//----- nvinfo : EIATTR_KPARAM_INFO
	.align		4
.L_159:
        /*0058*/ 	.byte	0x04, 0x17
        /*005a*/ 	.short	(.L_161 - .L_160)
.L_160:
        /*005c*/ 	.word	0x00000000
        /*0060*/ 	.short	0x0000
        /*0062*/ 	.short	0x0000
        /*0064*/ 	.byte	0x00, 0xf5, 0x21, 0x00


	//----- nvinfo : EIATTR_SPARSE_MMA_MASK
	.align		4
.L_161:
        /*0068*/ 	.byte	0x03, 0x50
        /*006a*/ 	.short	0x0000


	//----- nvinfo : EIATTR_MAXREG_COUNT
	.align		4
        /*006c*/ 	.byte	0x03, 0x1b
        /*006e*/ 	.short	0x00ff


	//----- nvinfo : EIATTR_MERCURY_ISA_VERSION
	.align		4
        /*0070*/ 	.byte	0x03, 0x5f
        /*0072*/ 	.short	0x0101


	//----- nvinfo : EIATTR_VRC_CTA_INIT_COUNT
	.align		4
        /*0074*/ 	.byte	0x02, 0x4a
	.zero		1
	.zero		1


	//----- nvinfo : EIATTR_EXIT_INSTR_OFFSETS
	.align		4
        /*0078*/ 	.byte	0x04, 0x1c
        /*007a*/ 	.short	(.L_163 - .L_162)


	//   ....[0]....
.L_162:
        /*007c*/ 	.word	0x00000070


	//   ....[1]....
        /*0080*/ 	.word	0x000003c0


	//----- nvinfo : EIATTR_CRS_STACK_SIZE
	.align		4
.L_163:
        /*0084*/ 	.byte	0x04, 0x1e
        /*0086*/ 	.short	(.L_165 - .L_164)
.L_164:
        /*0088*/ 	.word	0x00000000


	//----- nvinfo : EIATTR_CBANK_PARAM_SIZE
	.align		4
.L_165:
        /*008c*/ 	.byte	0x03, 0x19
        /*008e*/ 	.short	0x0030


	//----- nvinfo : EIATTR_PARAM_CBANK
	.align		4
        /*0090*/ 	.byte	0x04, 0x0a
        /*0092*/ 	.short	(.L_167 - .L_166)
	.align		4
.L_166:
        /*0094*/ 	.word	index@(.nv.constant0._Z7Set_H_YPdS_S_did)
        /*0098*/ 	.short	0x0380
        /*009a*/ 	.short	0x0030


	//----- nvinfo : EIATTR_SW_WAR
	.align		4
.L_167:
        /*009c*/ 	.byte	0x04, 0x36
        /*009e*/ 	.short	(.L_169 - .L_168)
.L_168:
        /*00a0*/ 	.word	0x00000008
.L_169:


//--------------------- .nv.info._Z7Set_H_XPdS_S_did --------------------------
	.section	.nv.info._Z7Set_H_XPdS_S_did,"",@"SHT_CUDA_INFO"
	.sectionflags	@""
	.align	4


	//----- nvinfo : EIATTR_CUDA_API_VERSION
	.align		4
        /*0000*/ 	.byte	0x04, 0x37
        /*0002*/ 	.short	(.L_171 - .L_170)
.L_170:
        /*0004*/ 	.word	0x00000082


	//----- nvinfo : EIATTR_KPARAM_INFO
	.align		4
.L_171:
        /*0008*/ 	.byte	0x04, 0x17
        /*000a*/ 	.short	(.L_173 - .L_172)
.L_172:
        /*000c*/ 	.word	0x00000000
        /*0010*/ 	.short	0x0005
        /*0012*/ 	.short	0x0028
        /*0014*/ 	.byte	0x00, 0xf0, 0x21, 0x00


	//----- nvinfo : EIATTR_KPARAM_INFO
	.align		4
.L_173:
        /*0018*/ 	.byte	0x04, 0x17
        /*001a*/ 	.short	(.L_175 - .L_174)
.L_174:
        /*001c*/ 	.word	0x00000000
        /*0020*/ 	.short	0x0004
        /*0022*/ 	.short	0x0020
        /*0024*/ 	.byte	0x00, 0xf0, 0x11, 0x00


	//----- nvinfo : EIATTR_KPARAM_INFO
	.align		4
.L_175:
        /*0028*/ 	.byte	0x04, 0x17
        /*002a*/ 	.short	(.L_177 - .L_176)
.L_176:
        /*002c*/ 	.word	0x00000000
        /*0030*/ 	.short	0x0003
        /*0032*/ 	.short	0x0018
        /*0034*/ 	.byte	0x00, 0xf0, 0x21, 0x00


	//----- nvinfo : EIATTR_KPARAM_INFO
	.align		4
.L_177:
        /*0038*/ 	.byte	0x04, 0x17
        /*003a*/ 	.short	(.L_179 - .L_178)
.L_178:
        /*003c*/ 	.word	0x00000000
        /*0040*/ 	.short	0x0002
        /*0042*/ 	.short	0x0010
        /*0044*/ 	.byte	0x00, 0xf5, 0x21, 0x00


	//----- nvinfo : EIATTR_KPARAM_INFO
	.align		4
.L_179:
        /*0048*/ 	.byte	0x04, 0x17
        /*004a*/ 	.short	(.L_181 - .L_180)
.L_180:
        /*004c*/ 	.word	0x00000000
        /*0050*/ 	.short	0x0001
        /*0052*/ 	.short	0x0008
        /*0054*/ 	.byte	0x00, 0xf5, 0x21, 0x00


	//----- nvinfo : EIATTR_KPARAM_INFO
	.align		4
.L_181:
        /*0058*/ 	.byte	0x04, 0x17
        /*005a*/ 	.short	(.L_183 - .L_182)
.L_182:
        /*005c*/ 	.word	0x00000000
        /*0060*/ 	.short	0x0000
        /*0062*/ 	.short	0x0000
        /*0064*/ 	.byte	0x00, 0xf5, 0x21, 0x00


	//----- nvinfo : EIATTR_SPARSE_MMA_MASK
	.align		4
.L_183:
        /*0068*/ 	.byte	0x03, 0x50
        /*006a*/ 	.short	0x0000


	//----- nvinfo : EIATTR_MAXREG_COUNT
	.align		4
        /*006c*/ 	.byte	0x03, 0x1b
        /*006e*/ 	.short	0x00ff


	//----- nvinfo : EIATTR_MERCURY_ISA_VERSION
	.align		4
        /*0070*/ 	.byte	0x03, 0x5f
        /*0072*/ 	.short	0x0101


	//----- nvinfo : EIATTR_VRC_CTA_INIT_COUNT
	.align		4
        /*0074*/ 	.byte	0x02, 0x4a
	.zero		1
	.zero		1


	//----- nvinfo : EIATTR_EXIT_INSTR_OFFSETS
	.align		4
        /*0078*/ 	.byte	0x04, 0x1c
        /*007a*/ 	.short	(.L_185 - .L_184)


	//   ....[0]....
.L_184:
        /*007c*/ 	.word	0x00000070


	//   ....[1]....
        /*0080*/ 	.word	0x000003c0


	//----- nvinfo : EIATTR_CRS_STACK_SIZE
	.align		4
.L_185:
        /*0084*/ 	.byte	0x04, 0x1e
        /*0086*/ 	.short	(.L_187 - .L_186)
.L_186:
        /*0088*/ 	.word	0x00000000


	//----- nvinfo : EIATTR_CBANK_PARAM_SIZE
	.align		4
.L_187:
        /*008c*/ 	.byte	0x03, 0x19
        /*008e*/ 	.short	0x0030


	//----- nvinfo : EIATTR_PARAM_CBANK
	.align		4
        /*0090*/ 	.byte	0x04, 0x0a
        /*0092*/ 	.short	(.L_189 - .L_188)
	.align		4
.L_188:
        /*0094*/ 	.word	index@(.nv.constant0._Z7Set_H_XPdS_S_did)
        /*0098*/ 	.short	0x0380
        /*009a*/ 	.short	0x0030


	//----- nvinfo : EIATTR_SW_WAR
	.align		4
.L_189:
        /*009c*/ 	.byte	0x04, 0x36
        /*009e*/ 	.short	(.L_191 - .L_190)
.L_190:
        /*00a0*/ 	.word	0x00000008
.L_191:


//--------------------- .nv.info._Z8InitWallPdd   --------------------------
	.section	.nv.info._Z8InitWallPdd,"",@"SHT_CUDA_INFO"
	.sectionflags	@""
	.align	4


	//----- nvinfo : EIATTR_CUDA_API_VERSION
	.align		4
        /*0000*/ 	.byte	0x04, 0x37
        /*0002*/ 	.short	(.L_193 - .L_192)
.L_192:
        /*0004*/ 	.word	0x00000082


	//----- nvinfo : EIATTR_KPARAM_INFO
	.align		4
.L_193:
        /*0008*/ 	.byte	0x04, 0x17
        /*000a*/ 	.short	(.L_195 - .L_194)
.L_194:
        /*000c*/ 	.word	0x00000000
        /*0010*/ 	.short	0x0001
        /*0012*/ 	.short	0x0008
        /*0014*/ 	.byte	0x00, 0xf0, 0x21, 0x00


	//----- nvinfo : EIATTR_KPARAM_INFO
	.align		4
.L_195:
        /*0018*/ 	.byte	0x04, 0x17
        /*001a*/ 	.short	(.L_197 - .L_196)
.L_196:
        /*001c*/ 	.word	0x00000000
        /*0020*/ 	.short	0x0000
        /*0022*/ 	.short	0x0000
        /*0024*/ 	.byte	0x00, 0xf5, 0x21, 0x00


	//----- nvinfo : EIATTR_SPARSE_MMA_MASK
	.align		4
.L_197:
        /*0028*/ 	.byte	0x03, 0x50
        /*002a*/ 	.short	0x0000


	//----- nvinfo : EIATTR_MAXREG_COUNT
	.align		4
        /*002c*/ 	.byte	0x03, 0x1b
        /*002e*/ 	.short	0x00ff


	//----- nvinfo : EIATTR_MERCURY_ISA_VERSION
	.align		4
        /*0030*/ 	.byte	0x03, 0x5f
        /*0032*/ 	.short	0x0101


	//----- nvinfo : EIATTR_VRC_CTA_INIT_COUNT
	.align		4
        /*0034*/ 	.byte	0x02, 0x4a
	.zero		1
	.zero		1


	//----- nvinfo : EIATTR_EXIT_INSTR_OFFSETS
	.align		4
        /*0038*/ 	.byte	0x04, 0x1c
        /*003a*/ 	.short	(.L_199 - .L_198)


	//   ....[0]....
.L_198:
        /*003c*/ 	.word	0x000000a0


	//----- nvinfo : EIATTR_CBANK_PARAM_SIZE
	.align		4
.L_199:
        /*0040*/ 	.byte	0x03, 0x19
        /*0042*/ 	.short	0x0010


	//----- nvinfo : EIATTR_PARAM_CBANK
	.align		4
        /*0044*/ 	.byte	0x04, 0x0a
        /*0046*/ 	.short	(.L_201 - .L_200)
	.align		4
.L_200:
        /*0048*/ 	.word	index@(.nv.constant0._Z8InitWallPdd)
        /*004c*/ 	.short	0x0380
        /*004e*/ 	.short	0x0010


	//----- nvinfo : EIATTR_SW_WAR
	.align		4
.L_201:
        /*0050*/ 	.byte	0x04, 0x36
        /*0052*/ 	.short	(.L_203 - .L_202)
.L_202:
        /*0054*/ 	.word	0x00000008
.L_203:


//--------------------- .nv.callgraph             --------------------------
	.section	.nv.callgraph,"",@"SHT_CUDA_CALLGRAPH"
	.align	4
	.sectionentsize	8
	.align		4
        /*0000*/ 	.word	0x00000000
	.align		4
        /*0004*/ 	.word	0xffffffff
	.align		4
        /*0008*/ 	.word	0x00000000
	.align		4
        /*000c*/ 	.word	0xfffffffe
	.align		4
        /*0010*/ 	.word	0x00000000
	.align		4
        /*0014*/ 	.word	0xfffffffd
	.align		4
        /*0018*/ 	.word	0x00000000
	.align		4
        /*001c*/ 	.word	0xfffffffc


//--------------------- .text._Z7Set_E_ZPdS_S_didPi --------------------------
	.section	.text._Z7Set_E_ZPdS_S_didPi,"ax",@progbits
	.align	128
        .global         _Z7Set_E_ZPdS_S_didPi
        .type           _Z7Set_E_ZPdS_S_didPi,@function
        .size           _Z7Set_E_ZPdS_S_didPi,(.L_x_49 - _Z7Set_E_ZPdS_S_didPi)
        .other          _Z7Set_E_ZPdS_S_didPi,@"STO_CUDA_ENTRY STV_DEFAULT"
_Z7Set_E_ZPdS_S_didPi:
.text._Z7Set_E_ZPdS_S_didPi:
[----:B------:R-:W-:Y:S01]  /*0000*/  LDC R1, c[0x0][0x37c] ;  /* 0x0000df00ff017b82 */ /* 0x000fe20000000800 */
[----:B------:R-:W0:Y:S07]  /*0010*/  S2R R0, SR_TID.X ;  /* 0x0000000000007919 */ /* 0x000e2e0000002100 */
[----:B------:R-:W0:Y:S01]  /*0020*/  S2UR UR4, SR_CTAID.X ;  /* 0x00000000000479c3 */ /* 0x000e220000002500 */
[----:B------:R-:W1:Y:S07]  /*0030*/  LDCU UR5, c[0x0][0x3a0] ;  /* 0x00007400ff0577ac */ /* 0x000e6e0008000800 */
[----:B------:R-:W0:Y:S02]  /*0040*/  LDC R5, c[0x0][0x360] ;  /* 0x0000d800ff057b82 */ /* 0x000e240000000800 */
[----:B0-----:R-:W-:-:S05]  /*0050*/  IMAD R5, R5, UR4, R0 ;  /* 0x0000000405057c24 */ /* 0x001fca000f8e0200 */
[----:B-1----:R-:W-:-:S13]  /*0060*/  ISETP.GE.AND P0, PT, R5, UR5, PT ;  /* 0x0000000505007c0c */ /* 0x002fda000bf06270 */
[----:B------:R-:W-:Y:S05]  /*0070*/  @P0 EXIT ;  /* 0x000000000000094d */ /* 0x000fea0003800000 */
[----:B------:R-:W0:Y:S01]  /*0080*/  LDC.64 R2, c[0x0][0x3b0] ;  /* 0x0000ec00ff027b82 */ /* 0x000e220000000a00 */
[----:B------:R-:W1:Y:S01]  /*0090*/  LDCU.64 UR4, c[0x0][0x358] ;  /* 0x00006b00ff0477ac */ /* 0x000e620008000a00 */
[----:B------:R-:W2:Y:S06]  /*00a0*/  LDCU UR8, c[0x0][0x39c] ;  /* 0x00007380ff0877ac */ /* 0x000eac0008000800 */
[----:B------:R-:W3:Y:S08]  /*00b0*/  LDC.64 R10, c[0x0][0x388] ;  /* 0x0000e200ff0a7b82 */ /* 0x000ef00000000a00 */
[----:B------:R-:W4:Y:S01]  /*00c0*/  LDC.64 R16, c[0x0][0x390] ;  /* 0x0000e400ff107b82 */ /* 0x000f220000000a00 */
[----:B------:R-:W-:Y:S01]  /*00d0*/  IMAD.MOV.U32 R20, RZ, RZ, 0x1 ;  /* 0x00000001ff147424 */ /* 0x000fe200078e00ff */
[----:B------:R-:W2:Y:S01]  /*00e0*/  LDCU.64 UR6, c[0x0][0x3a8] ;  /* 0x00007500ff0677ac */ /* 0x000ea20008000a00 */
[----:B0-----:R-:W-:-:S06]  /*00f0*/  IMAD.WIDE R2, R5, 0x4, R2 ;  /* 0x0000000405027825 */ /* 0x001fcc00078e0202 */
[----:B-1----:R-:W2:Y:S02]  /*0100*/  LDG.E R3, desc[UR4][R2.64] ;  /* 0x0000000402037981 */ /* 0x002ea4000c1e1900 */
[----:B--2---:R-:W-:-:S05]  /*0110*/  IMAD.HI R0, R3, 0x68db8bad, RZ ;  /* 0x68db8bad03007827 */ /* 0x004fca00078e02ff */
[----:B------:R-:W-:-:S04]  /*0120*/  SHF.R.U32.HI R5, RZ, 0x1f, R0 ;  /* 0x0000001fff057819 */ /* 0x000fc80000011600 */
[----:B------:R-:W-:-:S05]  /*0130*/  LEA.HI.SX32 R0, R0, R5, 0x14 ;  /* 0x0000000500007211 */ /* 0x000fca00078fa2ff */
[----:B------:R-:W-:-:S04]  /*0140*/  IMAD R5, R0, -0x2710, R3 ;  /* 0xffffd8f000057824 */ /* 0x000fc800078e0203 */
[----:B------:R-:W-:-:S04]  /*0150*/  IMAD.HI R4, R5, -0x51eb851f, RZ ;  /* 0xae147ae105047827 */ /* 0x000fc800078e02ff */
[----:B------:R-:W-:Y:S01]  /*0160*/  IMAD R0, R0, 0x2649, R5 ;  /* 0x0000264900007824 */ /* 0x000fe200078e0205 */
[----:B------:R-:W-:-:S04]  /*0170*/  SHF.R.U32.HI R7, RZ, 0x1f, R4 ;  /* 0x0000001fff077819 */ /* 0x000fc80000011604 */
[----:B------:R-:W-:-:S05]  /*0180*/  LEA.HI.SX32 R7, R4, R7, 0x1b ;  /* 0x0000000704077211 */ /* 0x000fca00078fdaff */
[----:B------:R-:W-:-:S04]  /*0190*/  IMAD.IADD R7, R7, 0x1, R0 ;  /* 0x0000000107077824 */ /* 0x000fc800078e0200 */
[----:B---3--:R-:W-:-:S04]  /*01a0*/  IMAD.WIDE R10, R7, 0x8, R10 ;  /* 0x00000008070a7825 */ /* 0x008fc800078e020a */
[----:B----4-:R-:W-:Y:S01]  /*01b0*/  IMAD.WIDE R16, R7, 0x8, R16 ;  /* 0x0000000807107825 */ /* 0x010fe200078e0210 */
[----:B------:R-:W2:Y:S01]  /*01c0*/  LDG.E.64 R12, desc[UR4][R10.64] ;  /* 0x000000040a0c7981 */ /* 0x000ea2000c1e1b00 */
[----:B------:R-:W0:Y:S03]  /*01d0*/  LDC.64 R6, c[0x0][0x380] ;  /* 0x0000e000ff067b82 */ /* 0x000e260000000a00 */
[----:B------:R1:W2:Y:S04]  /*01e0*/  LDG.E.64 R14, desc[UR4][R10.64+-0x13248] ;  /* 0xfecdb8040a0e7981 */ /* 0x0002a8000c1e1b00 */
[----:B------:R-:W3:Y:S04]  /*01f0*/  LDG.E.64 R8, desc[UR4][R16.64] ;  /* 0x0000000410087981 */ /* 0x000ee8000c1e1b00 */
[----:B------:R-:W3:Y:S01]  /*0200*/  LDG.E.64 R18, desc[UR4][R16.64+-0x318] ;  /* 0xfffce80410127981 */ /* 0x000ee2000c1e1b00 */
[----:B0-----:R-:W-:-:S02]  /*0210*/  IMAD.WIDE R6, R3, 0x8, R6 ;  /* 0x0000000803067825 */ /* 0x001fc400078e0206 */
[----:B------:R-:W0:Y:S03]  /*0220*/  LDC.64 R2, c[0x0][0x398] ;  /* 0x0000e600ff027b82 */ /* 0x000e260000000a00 */
[----:B------:R4:W5:Y:S01]  /*0230*/  LDG.E.64 R4, desc[UR4][R6.64] ;  /* 0x0000000406047981 */ /* 0x000962000c1e1b00 */
[----:B------:R-:W0:Y:S01]  /*0240*/  MUFU.RCP64H R21, UR8 ;  /* 0x0000000800157d08 */ /* 0x000e220008001800 */
[----:B------:R-:W-:Y:S01]  /*0250*/  BSSY.RECONVERGENT B0, `(.L_x_0) ;  /* 0x0000015000007945 */ /* 0x000fe20003800200 */
[----:B0-----:R-:W-:-:S08]  /*0260*/  DFMA R22, R20, -R2, 1 ;  /* 0x3ff000001416742b */ /* 0x001fd00000000802 */
[----:B------:R-:W-:-:S08]  /*0270*/  DFMA R22, R22, R22, R22 ;  /* 0x000000161616722b */ /* 0x000fd00000000016 */
[----:B------:R-:W-:-:S08]  /*0280*/  DFMA R22, R20, R22, R20 ;  /* 0x000000161416722b */ /* 0x000fd00000000014 */
[----:B-1----:R-:W-:-:S08]  /*0290*/  DFMA R10, R22, -R2, 1 ;  /* 0x3ff00000160a742b */ /* 0x002fd00000000802 */
[----:B------:R-:W-:Y:S02]  /*02a0*/  DFMA R10, R22, R10, R22 ;  /* 0x0000000a160a722b */ /* 0x000fe40000000016 */
[----:B--2---:R-:W-:Y:S02]  /*02b0*/  DADD R12, R12, -R14 ;  /* 0x000000000c0c7229 */ /* 0x004fe4000000080e */
[----:B---3--:R-:W-:-:S08]  /*02c0*/  DADD R8, R8, -R18 ;  /* 0x0000000008087229 */ /* 0x008fd00000000812 */
[----:B------:R-:W-:-:S08]  /*02d0*/  DADD R8, R12, -R8 ;  /* 0x000000000c087229 */ /* 0x000fd00000000808 */
[----:B------:R-:W-:-:S08]  /*02e0*/  DMUL R8, R8, UR6 ;  /* 0x0000000608087c28 */ /* 0x000fd00008000000 */
[----:B------:R-:W-:Y:S02]  /*02f0*/  DMUL R12, R8, R10 ;  /* 0x0000000a080c7228 */ /* 0x000fe40000000000 */
[----:B------:R-:W-:-:S06]  /*0300*/  FSETP.GEU.AND P1, PT, |R9|, 6.5827683646048100446e-37, PT ;  /* 0x036000000900780b */ /* 0x000fcc0003f2e200 */
[----:B------:R-:W-:-:S08]  /*0310*/  DFMA R2, R12, -R2, R8 ;  /* 0x800000020c02722b */ /* 0x000fd00000000008 */
[----:B------:R-:W-:-:S10]  /*0320*/  DFMA R2, R10, R2, R12 ;  /* 0x000000020a02722b */ /* 0x000fd4000000000c */
[----:B------:R-:W-:-:S05]  /*0330*/  FFMA R0, RZ, UR8, R3 ;  /* 0x00000008ff007c23 */ /* 0x000fca0008000003 */
[----:B------:R-:W-:-:S13]  /*0340*/  FSETP.GT.AND P0, PT, |R0|, 1.469367938527859385e-39, PT ;  /* 0x001000000000780b */ /* 0x000fda0003f04200 */
[----:B----4-:R-:W-:Y:S05]  /*0350*/  @P0 BRA P1, `(.L_x_1) ;  /* 0x0000000000100947 */ /* 0x010fea0000800000 */
[----:B------:R-:W-:-:S07]  /*0360*/  MOV R0, 0x380 ;  /* 0x0000038000007802 */ /* 0x000fce0000000f00 */
[----:B-----5:R-:W-:Y:S05]  /*0370*/  CALL.REL.NOINC `($__internal_0_$__cuda_sm20_div_rn_f64_full) ;  /* 0x0000000000187944 */ /* 0x020fea0003c00000 */
[----:B------:R-:W-:Y:S02]  /*0380*/  IMAD.MOV.U32 R2, RZ, RZ, R14 ;  /* 0x000000ffff027224 */ /* 0x000fe400078e000e */
[----:B------:R-:W-:-:S07]  /*0390*/  IMAD.MOV.U32 R3, RZ, RZ, R15 ;  /* 0x000000ffff037224 */ /* 0x000fce00078e000f */
.L_x_1:
[----:B------:R-:W-:Y:S05]  /*03a0*/  BSYNC.RECONVERGENT B0 ;  /* 0x0000000000007941 */ /* 0x000fea0003800200 */
.L_x_0:
[----:B-----5:R-:W-:-:S07]  /*03b0*/  DADD R4, R4, R2 ;  /* 0x0000000004047229 */ /* 0x020fce0000000002 */
[----:B------:R-:W-:Y:S01]  /*03c0*/  STG.E.64 desc[UR4][R6.64], R4 ;  /* 0x0000000406007986 */ /* 0x000fe2000c101b04 */
[----:B------:R-:W-:Y:S05]  /*03d0*/  EXIT ;  /* 0x000000000000794d */ /* 0x000fea0003800000 */
        .weak           $__internal_0_$__cuda_sm20_div_rn_f64_full
        .type           $__internal_0_$__cuda_sm20_div_rn_f64_full,@function
        .size           $__internal_0_$__cuda_sm20_div_rn_f64_full,(.L_x_49 - $__internal_0_$__cuda_sm20_div_rn_f64_full)
$__internal_0_$__cuda_sm20_div_rn_f64_full:
[----:B------:R-:W0:Y:S01]  /*03e0*/  LDC.64 R12, c[0x0][0x398] ;  /* 0x0000e600ff0c7b82 */ /* 0x000e220000000a00 */
[----:B------:R-:W-:Y:S01]  /*03f0*/  IMAD.MOV.U32 R14, RZ, RZ, 0x1 ;  /* 0x00000001ff0e7424 */ /* 0x000fe200078e00ff */
[C---:B------:R-:W-:Y:S01]  /*0400*/  FSETP.GEU.AND P2, PT, |R9|.reuse, 1.469367938527859385e-39, PT ;  /* 0x001000000900780b */ /* 0x040fe20003f4e200 */
[----:B------:R-:W-:Y:S01]  /*0410*/  IMAD.MOV.U32 R23, RZ, RZ, 0x1ca00000 ;  /* 0x1ca00000ff177424 */ /* 0x000fe200078e00ff */
[----:B------:R-:W-:Y:S01]  /*0420*/  LOP3.LUT R20, R9, 0x7ff00000, RZ, 0xc0, !PT ;  /* 0x7ff0000009147812 */ /* 0x000fe200078ec0ff */
[----:B------:R-:W-:Y:S04]  /*0430*/  BSSY.RECONVERGENT B1, `(.L_x_2) ;  /* 0x0000050000017945 */ /* 0x000fe80003800200 */
[----:B------:R-:W-:Y:S01]  /*0440*/  IMAD.MOV.U32 R22, RZ, RZ, R20 ;  /* 0x000000ffff167224 */ /* 0x000fe200078e0014 */
[----:B0-----:R-:W-:-:S02]  /*0450*/  FSETP.GEU.AND P0, PT, |R13|, 1.469367938527859385e-39, PT ;  /* 0x001000000d00780b */ /* 0x001fc40003f0e200 */
[C---:B------:R-:W-:Y:S02]  /*0460*/  LOP3.LUT R10, R13.reuse, 0x800fffff, RZ, 0xc0, !PT ;  /* 0x800fffff0d0a7812 */ /* 0x040fe400078ec0ff */
[----:B------:R-:W-:Y:S02]  /*0470*/  LOP3.LUT R21, R13, 0x7ff00000, RZ, 0xc0, !PT ;  /* 0x7ff000000d157812 */ /* 0x000fe400078ec0ff */
[----:B------:R-:W-:Y:S01]  /*0480*/  LOP3.LUT R11, R10, 0x3ff00000, RZ, 0xfc, !PT ;  /* 0x3ff000000a0b7812 */ /* 0x000fe200078efcff */
[----:B------:R-:W-:Y:S01]  /*0490*/  IMAD.MOV.U32 R10, RZ, RZ, R12 ;  /* 0x000000ffff0a7224 */ /* 0x000fe200078e000c */
[----:B------:R-:W-:Y:S01]  /*04a0*/  ISETP.GE.U32.AND P1, PT, R20, R21, PT ;  /* 0x000000151400720c */ /* 0x000fe20003f26070 */
[----:B------:R-:W-:-:S03]  /*04b0*/  IMAD.MOV.U32 R25, RZ, RZ, R21 ;  /* 0x000000ffff197224 */ /* 0x000fc600078e0015 */
[----:B------:R-:W-:Y:S01]  /*04c0*/  SEL R23, R23, 0x63400000, !P1 ;  /* 0x6340000017177807 */ /* 0x000fe20004800000 */
[----:B------:R-:W0:Y:S03]  /*04d0*/  @!P0 LDC.64 R2, c[0x0][0x398] ;  /* 0x0000e600ff028b82 */ /* 0x000e260000000a00 */
[----:B------:R-:W-:-:S04]  /*04e0*/  @!P2 LOP3.LUT R16, R23, 0x80000000, R9, 0xf8, !PT ;  /* 0x800000001710a812 */ /* 0x000fc800078ef809 */
[----:B------:R-:W-:Y:S01]  /*04f0*/  @!P2 LOP3.LUT R17, R16, 0x100000, RZ, 0xfc, !PT ;  /* 0x001000001011a812 */ /* 0x000fe200078efcff */
[----:B------:R-:W-:Y:S01]  /*0500*/  @!P2 IMAD.MOV.U32 R16, RZ, RZ, RZ ;  /* 0x000000ffff10a224 */ /* 0x000fe200078e00ff */
[----:B0-----:R-:W-:-:S06]  /*0510*/  @!P0 DMUL R10, R2, 8.98846567431157953865e+307 ;  /* 0x7fe00000020a8828 */ /* 0x001fcc0000000000 */
[----:B------:R-:W0:Y:S04]  /*0520*/  MUFU.RCP64H R15, R11 ;  /* 0x0000000b000f7308 */ /* 0x000e280000001800 */
[----:B------:R-:W-:Y:S01]  /*0530*/  @!P0 LOP3.LUT R25, R11, 0x7ff00000, RZ, 0xc0, !PT ;  /* 0x7ff000000b198812 */ /* 0x000fe200078ec0ff */
[----:B0-----:R-:W-:-:S08]  /*0540*/  DFMA R2, R14, -R10, 1 ;  /* 0x3ff000000e02742b */ /* 0x001fd0000000080a */
[----:B------:R-:W-:-:S08]  /*0550*/  DFMA R2, R2, R2, R2 ;  /* 0x000000020202722b */ /* 0x000fd00000000002 */
[----:B------:R-:W-:Y:S01]  /*0560*/  DFMA R14, R14, R2, R14 ;  /* 0x000000020e0e722b */ /* 0x000fe2000000000e */
[----:B------:R-:W-:Y:S01]  /*0570*/  LOP3.LUT R3, R23, 0x800fffff, R9, 0xf8, !PT ;  /* 0x800fffff17037812 */ /* 0x000fe200078ef809 */
[----:B------:R-:W-:-:S06]  /*0580*/  IMAD.MOV.U32 R2, RZ, RZ, R8 ;  /* 0x000000ffff027224 */ /* 0x000fcc00078e0008 */
[----:B------:R-:W-:Y:S02]  /*0590*/  DFMA R18, R14, -R10, 1 ;  /* 0x3ff000000e12742b */ /* 0x000fe4000000080a */
[----:B------:R-:W-:-:S06]  /*05a0*/  @!P2 DFMA R2, R2, 2, -R16 ;  /* 0x400000000202a82b */ /* 0x000fcc0000000810 */
[----:B------:R-:W-:-:S04]  /*05b0*/  DFMA R14, R14, R18, R14 ;  /* 0x000000120e0e722b */ /* 0x000fc8000000000e */
[----:B------:R-:W-:-:S04]  /*05c0*/  @!P2 LOP3.LUT R22, R3, 0x7ff00000, RZ, 0xc0, !PT ;  /* 0x7ff000000316a812 */ /* 0x000fc800078ec0ff */
[----:B------:R-:W-:Y:S01]  /*05d0*/  DMUL R16, R14, R2 ;  /* 0x000000020e107228 */ /* 0x000fe20000000000 */
[----:B------:R-:W-:-:S05]  /*05e0*/  VIADD R24, R22, 0xffffffff ;  /* 0xffffffff16187836 */ /* 0x000fca0000000000 */
[----:B------:R-:W-:Y:S01]  /*05f0*/  ISETP.GT.U32.AND P0, PT, R24, 0x7feffffe, PT ;  /* 0x7feffffe1800780c */ /* 0x000fe20003f04070 */
[----:B------:R-:W-:Y:S01]  /*0600*/  VIADD R24, R25, 0xffffffff ;  /* 0xffffffff19187836 */ /* 0x000fe20000000000 */
[----:B------:R-:W-:-:S04]  /*0610*/  DFMA R18, R16, -R10, R2 ;  /* 0x8000000a1012722b */ /* 0x000fc80000000002 */
[----:B------:R-:W-:-:S04]  /*0620*/  ISETP.GT.U32.OR P0, PT, R24, 0x7feffffe, P0 ;  /* 0x7feffffe1800780c */ /* 0x000fc80000704470 */
[----:B------:R-:W-:-:S09]  /*0630*/  DFMA R18, R14, R18, R16 ;  /* 0x000000120e12722b */ /* 0x000fd20000000010 */
[----:B------:R-:W-:Y:S05]  /*0640*/  @P0 BRA `(.L_x_3) ;  /* 0x0000000000600947 */ /* 0x000fea0003800000 */
[----:B------:R-:W-:Y:S01]  /*0650*/  VIADDMNMX R20, R20, -R21, 0xb9600000, !PT ;  /* 0xb960000014147446 */ /* 0x000fe20007800915 */
[----:B------:R-:W-:-:S03]  /*0660*/  IMAD.MOV.U32 R8, RZ, RZ, RZ ;  /* 0x000000ffff087224 */ /* 0x000fc600078e00ff */
[----:B------:R-:W-:-:S05]  /*0670*/  VIMNMX R20, PT, PT, R20, 0x46a00000, PT ;  /* 0x46a0000014147848 */ /* 0x000fca0003fe0100 */
[----:B------:R-:W-:-:S04]  /*0680*/  IMAD.IADD R20, R20, 0x1, -R23 ;  /* 0x0000000114147824 */ /* 0x000fc800078e0a17 */
[----:B------:R-:W-:-:S06]  /*0690*/  VIADD R9, R20, 0x7fe00000 ;  /* 0x7fe0000014097836 */ /* 0x000fcc0000000000 */
[----:B------:R-:W-:-:S10]  /*06a0*/  DMUL R14, R18, R8 ;  /* 0x00000008120e7228 */ /* 0x000fd40000000000 */
[----:B------:R-:W-:-:S13]  /*06b0*/  FSETP.GTU.AND P0, PT, |R15|, 1.469367938527859385e-39, PT ;  /* 0x001000000f00780b */ /* 0x000fda0003f0c200 */
[----:B------:R-:W-:Y:S05]  /*06c0*/  @P0 BRA `(.L_x_4) ;  /* 0x0000000000980947 */ /* 0x000fea0003800000 */
[----:B------:R-:W-:Y:S01]  /*06d0*/  DFMA R2, R18, -R10, R2 ;  /* 0x8000000a1202722b */ /* 0x000fe20000000002 */
[----:B------:R-:W-:-:S09]  /*06e0*/  IMAD.MOV.U32 R8, RZ, RZ, RZ ;  /* 0x000000ffff087224 */ /* 0x000fd200078e00ff */
[C---:B------:R-:W-:Y:S02]  /*06f0*/  FSETP.NEU.AND P0, PT, R3.reuse, RZ, PT ;  /* 0x000000ff0300720b */ /* 0x040fe40003f0d000 */
[----:B------:R-:W-:-:S04]  /*0700*/  LOP3.LUT R13, R3, 0x80000000, R13, 0x48, !PT ;  /* 0x80000000030d7812 */ /* 0x000fc800078e480d */
[----:B------:R-:W-:-:S07]  /*0710*/  LOP3.LUT R9, R13, R9, RZ, 0xfc, !PT ;  /* 0x000000090d097212 */ /* 0x000fce00078efcff */
[----:B------:R-:W-:Y:S05]  /*0720*/  @!P0 BRA `(.L_x_4) ;  /* 0x0000000000808947 */ /* 0x000fea0003800000 */
[----:B------:R-:W-:Y:S01]  /*0730*/  IMAD.MOV R3, RZ, RZ, -R20 ;  /* 0x000000ffff037224 */ /* 0x000fe200078e0a14 */
[----:B------:R-:W-:Y:S01]  /*0740*/  DMUL.RP R8, R18, R8 ;  /* 0x0000000812087228 */ /* 0x000fe20000008000 */
[----:B------:R-:W-:-:S06]  /*0750*/  IMAD.MOV.U32 R2, RZ, RZ, RZ ;  /* 0x000000ffff027224 */ /* 0x000fcc00078e00ff */
[----:B------:R-:W-:-:S03]  /*0760*/  DFMA R2, R14, -R2, R18 ;  /* 0x800000020e02722b */ /* 0x000fc60000000012 */
[----:B------:R-:W-:-:S03]  /*0770*/  LOP3.LUT R13, R9, R13, RZ, 0x3c, !PT ;  /* 0x0000000d090d7212 */ /* 0x000fc600078e3cff */
[----:B------:R-:W-:-:S04]  /*0780*/  IADD3 R2, PT, PT, -R20, -0x43300000, RZ ;  /* 0xbcd0000014027810 */ /* 0x000fc80007ffe1ff */
[----:B------:R-:W-:-:S04]  /*0790*/  FSETP.NEU.AND P0, PT, |R3|, R2, PT ;  /* 0x000000020300720b */ /* 0x000fc80003f0d200 */
[----:B------:R-:W-:Y:S02]  /*07a0*/  FSEL R14, R8, R14, !P0 ;  /* 0x0000000e080e7208 */ /* 0x000fe40004000000 */
[----:B------:R-:W-:Y:S01]  /*07b0*/  FSEL R15, R13, R15, !P0 ;  /* 0x0000000f0d0f7208 */ /* 0x000fe20004000000 */
[----:B------:R-:W-:Y:S06]  /*07c0*/  BRA `(.L_x_4) ;  /* 0x0000000000587947 */ /* 0x000fec0003800000 */
.L_x_3:
[----:B------:R-:W-:-:S14]  /*07d0*/  DSETP.NAN.AND P0, PT, R8, R8, PT ;  /* 0x000000080800722a */ /* 0x000fdc0003f08000 */
[----:B------:R-:W-:Y:S05]  /*07e0*/  @P0 BRA `(.L_x_5) ;  /* 0x0000000000480947 */ /* 0x000fea0003800000 */
[----:B------:R-:W0:Y:S02]  /*07f0*/  LDC.64 R2, c[0x0][0x398] ;  /* 0x0000e600ff027b82 */ /* 0x000e240000000a00 */
[----:B0-----:R-:W-:-:S14]  /*0800*/  DSETP.NAN.AND P0, PT, R2, R2, PT ;  /* 0x000000020200722a */ /* 0x001fdc0003f08000 */
[----:B------:R-:W-:Y:S05]  /*0810*/  @P0 BRA `(.L_x_6) ;  /* 0x0000000000300947 */ /* 0x000fea0003800000 */
[----:B------:R-:W-:Y:S01]  /*0820*/  ISETP.NE.AND P0, PT, R22, R25, PT ;  /* 0x000000191600720c */ /* 0x000fe20003f05270 */
[----:B------:R-:W-:Y:S02]  /*0830*/  IMAD.MOV.U32 R14, RZ, RZ, 0x0 ;  /* 0x00000000ff0e7424 */ /* 0x000fe400078e00ff */
[----:B------:R-:W-:-:S10]  /*0840*/  IMAD.MOV.U32 R15, RZ, RZ, -0x80000 ;  /* 0xfff80000ff0f7424 */ /* 0x000fd400078e00ff */
[----:B------:R-:W-:Y:S05]  /*0850*/  @!P0 BRA `(.L_x_4) ;  /* 0x0000000000348947 */ /* 0x000fea0003800000 */
[----:B------:R-:W-:Y:S02]  /*0860*/  ISETP.NE.AND P0, PT, R22, 0x7ff00000, PT ;  /* 0x7ff000001600780c */ /* 0x000fe40003f05270 */
[----:B------:R-:W-:Y:S02]  /*0870*/  LOP3.LUT R15, R9, 0x80000000, R13, 0x48, !PT ;  /* 0x80000000090f7812 */ /* 0x000fe400078e480d */
[----:B------:R-:W-:-:S13]  /*0880*/  ISETP.EQ.OR P0, PT, R25, RZ, !P0 ;  /* 0x000000ff1900720c */ /* 0x000fda0004702670 */
[----:B------:R-:W-:Y:S01]  /*0890*/  @P0 LOP3.LUT R2, R15, 0x7ff00000, RZ, 0xfc, !PT ;  /* 0x7ff000000f020812 */ /* 0x000fe200078efcff */
[----:B------:R-:W-:Y:S02]  /*08a0*/  @!P0 IMAD.MOV.U32 R14, RZ, RZ, RZ ;  /* 0x000000ffff0e8224 */ /* 0x000fe400078e00ff */
[----:B------:R-:W-:Y:S02]  /*08b0*/  @P0 IMAD.MOV.U32 R14, RZ, RZ, RZ ;  /* 0x000000ffff0e0224 */ /* 0x000fe400078e00ff */
[----:B------:R-:W-:Y:S01]  /*08c0*/  @P0 IMAD.MOV.U32 R15, RZ, RZ, R2 ;  /* 0x000000ffff0f0224 */ /* 0x000fe200078e0002 */
[----:B------:R-:W-:Y:S06]  /*08d0*/  BRA `(.L_x_4) ;  /* 0x0000000000147947 */ /* 0x000fec0003800000 */
.L_x_6:
[----:B------:R-:W-:Y:S01]  /*08e0*/  LOP3.LUT R15, R13, 0x80000, RZ, 0xfc, !PT ;  /* 0x000800000d0f7812 */ /* 0x000fe200078efcff */
[----:B------:R-:W-:Y:S01]  /*08f0*/  IMAD.MOV.U32 R14, RZ, RZ, R12 ;  /* 0x000000ffff0e7224 */ /* 0x000fe200078e000c */
[----:B------:R-:W-:Y:S06]  /*0900*/  BRA `(.L_x_4) ;  /* 0x0000000000087947 */ /* 0x000fec0003800000 */
.L_x_5:
[----:B------:R-:W-:Y:S01]  /*0910*/  LOP3.LUT R15, R9, 0x80000, RZ, 0xfc, !PT ;  /* 0x00080000090f7812 */ /* 0x000fe200078efcff */
[----:B------:R-:W-:-:S07]  /*0920*/  IMAD.MOV.U32 R14, RZ, RZ, R8 ;  /* 0x000000ffff0e7224 */ /* 0x000fce00078e0008 */
.L_x_4:
[----:B------:R-:W-:Y:S05]  /*0930*/  BSYNC.RECONVERGENT B1 ;  /* 0x0000000000017941 */ /* 0x000fea0003800200 */
.L_x_2:
[----:B------:R-:W-:Y:S02]  /*0940*/  IMAD.MOV.U32 R2, RZ, RZ, R0 ;  /* 0x000000ffff027224 */ /* 0x000fe400078e0000 */
[----:B------:R-:W-:-:S04]  /*0950*/  IMAD.MOV.U32 R3, RZ, RZ, 0x0 ;  /* 0x00000000ff037424 */ /* 0x000fc800078e00ff */
[----:B------:R-:W-:Y:S05]  /*0960*/  RET.REL.NODEC R2 `(_Z7Set_E_ZPdS_S_didPi) ;  /* 0xfffffff402a47950 */ /* 0x000fea0003c3ffff */
.L_x_7:
[----:B------:R-:W-:-:S00]  /*0970*/  BRA `(.L_x_7) ;  /* 0xfffffffc00fc7947 */ /* 0x000fc0000383ffff */
[----:B------:R-:W-:-:S00]  /*0980*/  NOP ;  /* 0x0000000000007918 */ /* 0x000fc00000000000 */
[----:B------:R-:W-:-:S00]  /*0990*/  NOP ;  /* 0x0000000000007918 */ /* 0x000fc00000000000 */
[----:B------:R-:W-:-:S00]  /*09a0*/  NOP ;  /* 0x0000000000007918 */ /* 0x000fc00000000000 */
[----:B------:R-:W-:-:S00]  /*09b0*/  NOP ;  /* 0x0000000000007918 */ /* 0x000fc00000000000 */
[----:B------:R-:W-:-:S00]  /*09c0*/  NOP ;  /* 0x0000000000007918 */ /* 0x000fc00000000000 */
[----:B------:R-:W-:-:S00]  /*09d0*/  NOP ;  /* 0x0000000000007918 */ /* 0x000fc00000000000 */
[----:B------:R-:W-:-:S00]  /*09e0*/  NOP ;  /* 0x0000000000007918 */ /* 0x000fc00000000000 */
[----:B------:R-:W-:-:S00]  /*09f0*/  NOP ;  /* 0x0000000000007918 */ /* 0x000fc00000000000 */
.L_x_49:


//--------------------- .text._Z7Set_E_YPdS_S_didPi --------------------------
	.section	.text._Z7Set_E_YPdS_S_didPi,"ax",@progbits
	.align	128
        .global         _Z7Set_E_YPdS_S_didPi
        .type           _Z7Set_E_YPdS_S_didPi,@function
        .size           _Z7Set_E_YPdS_S_didPi,(.L_x_50 - _Z7Set_E_YPdS_S_didPi)
        .other          _Z7Set_E_YPdS_S_didPi,@"STO_CUDA_ENTRY STV_DEFAULT"
_Z7Set_E_YPdS_S_didPi:
.text._Z7Set_E_YPdS_S_didPi:
        /* <DEDUP_REMOVED lines=55> */
[----:B-----5:R-:W-:Y:S05]  /*0370*/  CALL.REL.NOINC `($__internal_1_$__cuda_sm20_div_rn_f64_full) ;  /* 0x0000000000187944 */ /* 0x020fea0003c00000 */
[----:B------:R-:W-:Y:S02]  /*0380*/  IMAD.MOV.U32 R2, RZ, RZ, R14 ;  /* 0x000000ffff027224 */ /* 0x000fe400078e000e */
[----:B------:R-:W-:-:S07]  /*0390*/  IMAD.MOV.U32 R3, RZ, RZ, R15 ;  /* 0x000000ffff037224 */ /* 0x000fce00078e000f */
.L_x_9:
[----:B------:R-:W-:Y:S05]  /*03a0*/  BSYNC.RECONVERGENT B0 ;  /* 0x0000000000007941 */ /* 0x000fea0003800200 */
.L_x_8:
[----:B-----5:R-:W-:-:S07]  /*03b0*/  DADD R4, R4, R2 ;  /* 0x0000000004047229 */ /* 0x020fce0000000002 */
[----:B------:R-:W-:Y:S01]  /*03c0*/  STG.E.64 desc[UR4][R6.64], R4 ;  /* 0x0000000406007986 */ /* 0x000fe2000c101b04 */
[----:B------:R-:W-:Y:S05]  /*03d0*/  EXIT ;  /* 0x000000000000794d */ /* 0x000fea0003800000 */
        .weak           $__internal_1_$__cuda_sm20_div_rn_f64_full
        .type           $__internal_1_$__cuda_sm20_div_rn_f64_full,@function
        .size           $__internal_1_$__cuda_sm20_div_rn_f64_full,(.L_x_50 - $__internal_1_$__cuda_sm20_div_rn_f64_full)
$__internal_1_$__cuda_sm20_div_rn_f64_full:
        /* <DEDUP_REMOVED lines=63> */
.L_x_11:
        /* <DEDUP_REMOVED lines=17> */
.L_x_14:
[----:B------:R-:W-:Y:S01]  /*08e0*/  LOP3.LUT R15, R13, 0x80000, RZ, 0xfc, !PT ;  /* 0x000800000d0f7812 */ /* 0x000fe200078efcff */
[----:B------:R-:W-:Y:S01]  /*08f0*/  IMAD.MOV.U32 R14, RZ, RZ, R12 ;  /* 0x000000ffff0e7224 */ /* 0x000fe200078e000c */
[----:B------:R-:W-:Y:S06]  /*0900*/  BRA `(.L_x_12) ;  /* 0x0000000000087947 */ /* 0x000fec0003800000 */
.L_x_13:
[----:B------:R-:W-:Y:S01]  /*0910*/  LOP3.LUT R15, R9, 0x80000, RZ, 0xfc, !PT ;  /* 0x00080000090f7812 */ /* 0x000fe200078efcff */
[----:B------:R-:W-:-:S07]  /*0920*/  IMAD.MOV.U32 R14, RZ, RZ, R8 ;  /* 0x000000ffff0e7224 */ /* 0x000fce00078e0008 */
.L_x_12:
[----:B------:R-:W-:Y:S05]  /*0930*/  BSYNC.RECONVERGENT B1 ;  /* 0x0000000000017941 */ /* 0x000fea0003800200 */
.L_x_10:
[----:B------:R-:W-:Y:S02]  /*0940*/  IMAD.MOV.U32 R2, RZ, RZ, R0 ;  /* 0x000000ffff027224 */ /* 0x000fe400078e0000 */
[----:B------:R-:W-:-:S04]  /*0950*/  IMAD.MOV.U32 R3, RZ, RZ, 0x0 ;  /* 0x00000000ff037424 */ /* 0x000fc800078e00ff */
[----:B------:R-:W-:Y:S05]  /*0960*/  RET.REL.NODEC R2 `(_Z7Set_E_YPdS_S_didPi) ;  /* 0xfffffff402a47950 */ /* 0x000fea0003c3ffff */
.L_x_15:
        /* <DEDUP_REMOVED lines=9> */
.L_x_50:


//--------------------- .text._Z7Set_E_XPdS_S_didPi --------------------------
	.section	.text._Z7Set_E_XPdS_S_didPi,"ax",@progbits
	.align	128
        .global         _Z7Set_E_XPdS_S_didPi
        .type           _Z7Set_E_XPdS_S_didPi,@function
        .size           _Z7Set_E_XPdS_S_didPi,(.L_x_51 - _Z7Set_E_XPdS_S_didPi)
        .other          _Z7Set_E_XPdS_S_didPi,@"STO_CUDA_ENTRY STV_DEFAULT"
_Z7Set_E_XPdS_S_didPi:
.text._Z7Set_E_XPdS_S_didPi:
        /* <DEDUP_REMOVED lines=55> */
[----:B-----5:R-:W-:Y:S05]  /*0370*/  CALL.REL.NOINC `($__internal_2_$__cuda_sm20_div_rn_f64_full) ;  /* 0x0000000000187944 */ /* 0x020fea0003c00000 */
[----:B------:R-:W-:Y:S02]  /*0380*/  IMAD.MOV.U32 R2, RZ, RZ, R14 ;  /* 0x000000ffff027224 */ /* 0x000fe400078e000e */
[----:B------:R-:W-:-:S07]  /*0390*/  IMAD.MOV.U32 R3, RZ, RZ, R15 ;  /* 0x000000ffff037224 */ /* 0x000fce00078e000f */
.L_x_17:
[----:B------:R-:W-:Y:S05]  /*03a0*/  BSYNC.RECONVERGENT B0 ;  /* 0x0000000000007941 */ /* 0x000fea0003800200 */
.L_x_16:
[----:B-----5:R-:W-:-:S07]  /*03b0*/  DADD R4, R4, R2 ;  /* 0x0000000004047229 */ /* 0x020fce0000000002 */
[----:B------:R-:W-:Y:S01]  /*03c0*/  STG.E.64 desc[UR4][R6.64], R4 ;  /* 0x0000000406007986 */ /* 0x000fe2000c101b04 */
[----:B------:R-:W-:Y:S05]  /*03d0*/  EXIT ;  /* 0x000000000000794d */ /* 0x000fea0003800000 */
        .weak           $__internal_2_$__cuda_sm20_div_rn_f64_full
        .type           $__internal_2_$__cuda_sm20_div_rn_f64_full,@function
        .size           $__internal_2_$__cuda_sm20_div_rn_f64_full,(.L_x_51 - $__internal_2_$__cuda_sm20_div_rn_f64_full)
$__internal_2_$__cuda_sm20_div_rn_f64_full:
        /* <DEDUP_REMOVED lines=63> */
.L_x_19:
        /* <DEDUP_REMOVED lines=17> */
.L_x_22:
[----:B------:R-:W-:Y:S01]  /*08e0*/  LOP3.LUT R15, R13, 0x80000, RZ, 0xfc, !PT ;  /* 0x000800000d0f7812 */ /* 0x000fe200078efcff */
[----:B------:R-:W-:Y:S01]  /*08f0*/  IMAD.MOV.U32 R14, RZ, RZ, R12 ;  /* 0x000000ffff0e7224 */ /* 0x000fe200078e000c */
[----:B------:R-:W-:Y:S06]  /*0900*/  BRA `(.L_x_20) ;  /* 0x0000000000087947 */ /* 0x000fec0003800000 */
.L_x_21:
[----:B------:R-:W-:Y:S01]  /*0910*/  LOP3.LUT R15, R9, 0x80000, RZ, 0xfc, !PT ;  /* 0x00080000090f7812 */ /* 0x000fe200078efcff */
[----:B------:R-:W-:-:S07]  /*0920*/  IMAD.MOV.U32 R14, RZ, RZ, R8 ;  /* 0x000000ffff0e7224 */ /* 0x000fce00078e0008 */
.L_x_20:
[----:B------:R-:W-:Y:S05]  /*0930*/  BSYNC.RECONVERGENT B1 ;  /* 0x0000000000017941 */ /* 0x000fea0003800200 */
.L_x_18:
[----:B------:R-:W-:Y:S02]  /*0940*/  IMAD.MOV.U32 R2, RZ, RZ, R0 ;  /* 0x000000ffff027224 */ /* 0x000fe400078e0000 */
[----:B------:R-:W-:-:S04]  /*0950*/  IMAD.MOV.U32 R3, RZ, RZ, 0x0 ;  /* 0x00000000ff037424 */ /* 0x000fc800078e00ff */
[----:B------:R-:W-:Y:S05]  /*0960*/  RET.REL.NODEC R2 `(_Z7Set_E_XPdS_S_didPi) ;  /* 0xfffffff402a47950 */ /* 0x000fea0003c3ffff */
.L_x_23:
        /* <DEDUP_REMOVED lines=9> */
.L_x_51:


//--------------------- .text._Z7Set_H_ZPdS_S_did --------------------------
	.section	.text._Z7Set_H_ZPdS_S_did,"ax",@progbits
	.align	128
        .global         _Z7Set_H_ZPdS_S_did
        .type           _Z7Set_H_ZPdS_S_did,@function
        .size           _Z7Set_H_ZPdS_S_did,(.L_x_52 - _Z7Set_H_ZPdS_S_did)
        .other          _Z7Set_H_ZPdS_S_did,@"STO_CUDA_ENTRY STV_DEFAULT"
_Z7Set_H_ZPdS_S_did:
.text._Z7Set_H_ZPdS_S_did:
        /* <DEDUP_REMOVED lines=8> */
[----:B------:R-:W-:Y:S01]  /*0080*/  IMAD.MOV.U32 R6, RZ, RZ, RZ ;  /* 0x000000ffff067224 */ /* 0x000fe200078e00ff */
[----:B------:R-:W0:Y:S01]  /*0090*/  LDC.64 R10, c[0x0][0x388] ;  /* 0x0000e200ff0a7b82 */ /* 0x000e220000000a00 */
[----:B------:R-:W-:Y:S01]  /*00a0*/  IMAD.MOV.U32 R2, RZ, RZ, RZ ;  /* 0x000000ffff027224 */ /* 0x000fe200078e00ff */
[----:B------:R-:W1:Y:S01]  /*00b0*/  LDCU.64 UR4, c[0x0][0x358] ;  /* 0x00006b00ff0477ac */ /* 0x000e620008000a00 */
[----:B------:R-:W-:Y:S01]  /*00c0*/  IMAD.HI R0, R7, -0x2a06d7e7, R6 ;  /* 0xd5f9281907007827 */ /* 0x000fe200078e0206 */
[----:B------:R-:W2:Y:S04]  /*00d0*/  LDCU UR8, c[0x0][0x39c] ;  /* 0x00007380ff0877ac */ /* 0x000ea80008000800 */
[----:B------:R-:W-:Y:S01]  /*00e0*/  SHF.R.U32.HI R3, RZ, 0x1f, R0 ;  /* 0x0000001fff037819 */ /* 0x000fe20000011600 */
[----:B------:R-:W3:Y:S01]  /*00f0*/  LDC.64 R16, c[0x0][0x390] ;  /* 0x0000e400ff107b82 */ /* 0x000ee20000000a00 */
[----:B------:R-:W-:Y:S01]  /*0100*/  IMAD.MOV.U32 R20, RZ, RZ, 0x1 ;  /* 0x00000001ff147424 */ /* 0x000fe200078e00ff */
[----:B------:R-:W4:Y:S01]  /*0110*/  LDCU.64 UR6, c[0x0][0x3a8] ;  /* 0x00007500ff0677ac */ /* 0x000f220008000a00 */
[----:B------:R-:W-:-:S05]  /*0120*/  LEA.HI.SX32 R5, R0, R3, 0x13 ;  /* 0x0000000300057211 */ /* 0x000fca00078f9aff */
[----:B------:R-:W-:-:S04]  /*0130*/  IMAD R3, R5, -0x2649, R7 ;  /* 0xffffd9b705037824 */ /* 0x000fc800078e0207 */
[----:B------:R-:W-:-:S04]  /*0140*/  IMAD.HI R0, R3, -0x5a814afd, R2 ;  /* 0xa57eb50303007827 */ /* 0x000fc800078e0202 */
[----:B------:R-:W-:Y:S01]  /*0150*/  IMAD R2, R5, 0x2710, R3 ;  /* 0x0000271005027824 */ /* 0x000fe200078e0203 */
[----:B------:R-:W-:-:S04]  /*0160*/  SHF.R.U32.HI R9, RZ, 0x1f, R0 ;  /* 0x0000001fff097819 */ /* 0x000fc80000011600 */
[----:B------:R-:W-:-:S05]  /*0170*/  LEA.HI.SX32 R9, R0, R9, 0x1a ;  /* 0x0000000900097211 */ /* 0x000fca00078fd2ff */
[----:B------:R-:W-:Y:S02]  /*0180*/  IMAD.IADD R9, R9, 0x1, R2 ;  /* 0x0000000109097824 */ /* 0x000fe400078e0202 */
[----:B------:R-:W2:Y:S02]  /*0190*/  LDC.64 R2, c[0x0][0x380] ;  /* 0x0000e000ff027b82 */ /* 0x000ea40000000a00 */
[----:B0-----:R-:W-:-:S04]  /*01a0*/  IMAD.WIDE R10, R9, 0x8, R10 ;  /* 0x00000008090a7825 */ /* 0x001fc800078e020a */
[----:B---3--:R-:W-:Y:S01]  /*01b0*/  IMAD.WIDE R16, R9, 0x8, R16 ;  /* 0x0000000809107825 */ /* 0x008fe200078e0210 */
[----:B-1----:R-:W3:Y:S04]  /*01c0*/  LDG.E.64 R12, desc[UR4][R10.64+0x320] ;  /* 0x000320040a0c7981 */ /* 0x002ee8000c1e1b00 */
[----:B------:R0:W3:Y:S04]  /*01d0*/  LDG.E.64 R14, desc[UR4][R10.64] ;  /* 0x000000040a0e7981 */ /* 0x0000e8000c1e1b00 */
[----:B------:R-:W4:Y:S04]  /*01e0*/  LDG.E.64 R8, desc[UR4][R16.64+0x13880] ;  /* 0x0138800410087981 */ /* 0x000f28000c1e1b00 */
[----:B------:R-:W4:Y:S01]  /*01f0*/  LDG.E.64 R18, desc[UR4][R16.64] ;  /* 0x0000000410127981 */ /* 0x000f22000c1e1b00 */
[----:B--2---:R-:W-:-:S02]  /*0200*/  IMAD.WIDE R6, R7, 0x8, R2 ;  /* 0x0000000807067825 */ /* 0x004fc400078e0202 */
[----:B------:R-:W1:Y:S03]  /*0210*/  LDC.64 R2, c[0x0][0x398] ;  /* 0x0000e600ff027b82 */ /* 0x000e660000000a00 */
[----:B------:R2:W5:Y:S01]  /*0220*/  LDG.E.64 R4, desc[UR4][R6.64] ;  /* 0x0000000406047981 */ /* 0x000562000c1e1b00 */
[----:B------:R-:W1:Y:S01]  /*0230*/  MUFU.RCP64H R21, UR8 ;  /* 0x0000000800157d08 */ /* 0x000e620008001800 */
[----:B------:R-:W-:Y:S01]  /*0240*/  BSSY.RECONVERGENT B0, `(.L_x_24) ;  /* 0x0000015000007945 */ /* 0x000fe20003800200 */
[----:B-1----:R-:W-:-:S08]  /*0250*/  DFMA R22, R20, -R2, 1 ;  /* 0x3ff000001416742b */ /* 0x002fd00000000802 */
[----:B------:R-:W-:-:S08]  /*0260*/  DFMA R22, R22, R22, R22 ;  /* 0x000000161616722b */ /* 0x000fd00000000016 */
[----:B------:R-:W-:-:S08]  /*0270*/  DFMA R22, R20, R22, R20 ;  /* 0x000000161416722b */ /* 0x000fd00000000014 */
[----:B0-----:R-:W-:-:S08]  /*0280*/  DFMA R10, R22, -R2, 1 ;  /* 0x3ff00000160a742b */ /* 0x001fd00000000802 */
[----:B------:R-:W-:Y:S02]  /*0290*/  DFMA R10, R22, R10, R22 ;  /* 0x0000000a160a722b */ /* 0x000fe40000000016 */
[----:B---3--:R-:W-:Y:S02]  /*02a0*/  DADD R12, R12, -R14 ;  /* 0x000000000c0c7229 */ /* 0x008fe4000000080e */
[----:B----4-:R-:W-:-:S08]  /*02b0*/  DADD R8, R8, -R18 ;  /* 0x0000000008087229 */ /* 0x010fd00000000812 */
        /* <DEDUP_REMOVED lines=8> */
[----:B--2---:R-:W-:Y:S05]  /*0340*/  @P0 BRA P1, `(.L_x_25) ;  /* 0x0000000000100947 */ /* 0x004fea0000800000 */
[----:B------:R-:W-:-:S07]  /*0350*/  MOV R0, 0x370 ;  /* 0x0000037000007802 */ /* 0x000fce0000000f00 */
[----:B-----5:R-:W-:Y:S05]  /*0360*/  CALL.REL.NOINC `($__internal_3_$__cuda_sm20_div_rn_f64_full) ;  /* 0x0000000000187944 */ /* 0x020fea0003c00000 */
[----:B------:R-:W-:Y:S02]  /*0370*/  IMAD.MOV.U32 R2, RZ, RZ, R14 ;  /* 0x000000ffff027224 */ /* 0x000fe400078e000e */
[----:B------:R-:W-:-:S07]  /*0380*/  IMAD.MOV.U32 R3, RZ, RZ, R15 ;  /* 0x000000ffff037224 */ /* 0x000fce00078e000f */
.L_x_25:
[----:B------:R-:W-:Y:S05]  /*0390*/  BSYNC.RECONVERGENT B0 ;  /* 0x0000000000007941 */ /* 0x000fea0003800200 */
.L_x_24:
[----:B-----5:R-:W-:-:S07]  /*03a0*/  DADD R4, R4, R2 ;  /* 0x0000000004047229 */ /* 0x020fce0000000002 */
[----:B------:R-:W-:Y:S01]  /*03b0*/  STG.E.64 desc[UR4][R6.64], R4 ;  /* 0x0000000406007986 */ /* 0x000fe2000c101b04 */
[----:B------:R-:W-:Y:S05]  /*03c0*/  EXIT ;  /* 0x000000000000794d */ /* 0x000fea0003800000 */
        .weak           $__internal_3_$__cuda_sm20_div_rn_f64_full
        .type           $__internal_3_$__cuda_sm20_div_rn_f64_full,@function
        .size           $__internal_3_$__cuda_sm20_div_rn_f64_full,(.L_x_52 - $__internal_3_$__cuda_sm20_div_rn_f64_full)
$__internal_3_$__cuda_sm20_div_rn_f64_full:
        /* <DEDUP_REMOVED lines=63> */
.L_x_27:
        /* <DEDUP_REMOVED lines=17> */
.L_x_30:
[----:B------:R-:W-:Y:S01]  /*08d0*/  LOP3.LUT R15, R13, 0x80000, RZ, 0xfc, !PT ;  /* 0x000800000d0f7812 */ /* 0x000fe200078efcff */
[----:B------:R-:W-:Y:S01]  /*08e0*/  IMAD.MOV.U32 R14, RZ, RZ, R12 ;  /* 0x000000ffff0e7224 */ /* 0x000fe200078e000c */
[----:B------:R-:W-:Y:S06]  /*08f0*/  BRA `(.L_x_28) ;  /* 0x0000000000087947 */ /* 0x000fec0003800000 */
.L_x_29:
[----:B------:R-:W-:Y:S01]  /*0900*/  LOP3.LUT R15, R9, 0x80000, RZ, 0xfc, !PT ;  /* 0x00080000090f7812 */ /* 0x000fe200078efcff */
[----:B------:R-:W-:-:S07]  /*0910*/  IMAD.MOV.U32 R14, RZ, RZ, R8 ;  /* 0x000000ffff0e7224 */ /* 0x000fce00078e0008 */
.L_x_28:
[----:B------:R-:W-:Y:S05]  /*0920*/  BSYNC.RECONVERGENT B1 ;  /* 0x0000000000017941 */ /* 0x000fea0003800200 */
.L_x_26:
[----:B------:R-:W-:Y:S02]  /*0930*/  IMAD.MOV.U32 R2, RZ, RZ, R0 ;  /* 0x000000ffff027224 */ /* 0x000fe400078e0000 */
[----:B------:R-:W-:-:S04]  /*0940*/  IMAD.MOV.U32 R3, RZ, RZ, 0x0 ;  /* 0x00000000ff037424 */ /* 0x000fc800078e00ff */
[----:B------:R-:W-:Y:S05]  /*0950*/  RET.REL.NODEC R2 `(_Z7Set_H_ZPdS_S_did) ;  /* 0xfffffff402a87950 */ /* 0x000fea0003c3ffff */
.L_x_31:
        /* <DEDUP_REMOVED lines=10> */
.L_x_52:


//--------------------- .text._Z7Set_H_YPdS_S_did --------------------------
	.section	.text._Z7Set_H_YPdS_S_did,"ax",@progbits
	.align	128
        .global         _Z7Set_H_YPdS_S_did
        .type           _Z7Set_H_YPdS_S_did,@function
        .size           _Z7Set_H_YPdS_S_did,(.L_x_53 - _Z7Set_H_YPdS_S_did)
        .other          _Z7Set_H_YPdS_S_did,@"STO_CUDA_ENTRY STV_DEFAULT"
_Z7Set_H_YPdS_S_did:
.text._Z7Set_H_YPdS_S_did:
        /* <DEDUP_REMOVED lines=54> */
[----:B-----5:R-:W-:Y:S05]  /*0360*/  CALL.REL.NOINC `($__internal_4_$__cuda_sm20_div_rn_f64_full) ;  /* 0x0000000000187944 */ /* 0x020fea0003c00000 */
[----:B------:R-:W-:Y:S02]  /*0370*/  IMAD.MOV.U32 R2, RZ, RZ, R14 ;  /* 0x000000ffff027224 */ /* 0x000fe400078e000e */
[----:B------:R-:W-:-:S07]  /*0380*/  IMAD.MOV.U32 R3, RZ, RZ, R15 ;  /* 0x000000ffff037224 */ /* 0x000fce00078e000f */
.L_x_33:
[----:B------:R-:W-:Y:S05]  /*0390*/  BSYNC.RECONVERGENT B0 ;  /* 0x0000000000007941 */ /* 0x000fea0003800200 */
.L_x_32:
[----:B-----5:R-:W-:-:S07]  /*03a0*/  DADD R4, R4, R2 ;  /* 0x0000000004047229 */ /* 0x020fce0000000002 */
[----:B------:R-:W-:Y:S01]  /*03b0*/  STG.E.64 desc[UR4][R6.64], R4 ;  /* 0x0000000406007986 */ /* 0x000fe2000c101b04 */
[----:B------:R-:W-:Y:S05]  /*03c0*/  EXIT ;  /* 0x000000000000794d */ /* 0x000fea0003800000 */
        .weak           $__internal_4_$__cuda_sm20_div_rn_f64_full
        .type           $__internal_4_$__cuda_sm20_div_rn_f64_full,@function
        .size           $__internal_4_$__cuda_sm20_div_rn_f64_full,(.L_x_53 - $__internal_4_$__cuda_sm20_div_rn_f64_full)
$__internal_4_$__cuda_sm20_div_rn_f64_full:
        /* <DEDUP_REMOVED lines=63> */
.L_x_35:
        /* <DEDUP_REMOVED lines=17> */
.L_x_38:
[----:B------:R-:W-:Y:S01]  /*08d0*/  LOP3.LUT R15, R13, 0x80000, RZ, 0xfc, !PT ;  /* 0x000800000d0f7812 */ /* 0x000fe200078efcff */
[----:B------:R-:W-:Y:S01]  /*08e0*/  IMAD.MOV.U32 R14, RZ, RZ, R12 ;  /* 0x000000ffff0e7224 */ /* 0x000fe200078e000c */
[----:B------:R-:W-:Y:S06]  /*08f0*/  BRA `(.L_x_36) ;  /* 0x0000000000087947 */ /* 0x000fec0003800000 */
.L_x_37:
[----:B------:R-:W-:Y:S01]  /*0900*/  LOP3.LUT R15, R9, 0x80000, RZ, 0xfc, !PT ;  /* 0x00080000090f7812 */ /* 0x000fe200078efcff */
[----:B------:R-:W-:-:S07]  /*0910*/  IMAD.MOV.U32 R14, RZ, RZ, R8 ;  /* 0x000000ffff0e7224 */ /* 0x000fce00078e0008 */
.L_x_36:
[----:B------:R-:W-:Y:S05]  /*0920*/  BSYNC.RECONVERGENT B1 ;  /* 0x0000000000017941 */ /* 0x000fea0003800200 */
.L_x_34:
[----:B------:R-:W-:Y:S02]  /*0930*/  IMAD.MOV.U32 R2, RZ, RZ, R0 ;  /* 0x000000ffff027224 */ /* 0x000fe400078e0000 */
[----:B------:R-:W-:-:S04]  /*0940*/  IMAD.MOV.U32 R3, RZ, RZ, 0x0 ;  /* 0x00000000ff037424 */ /* 0x000fc800078e00ff */
[----:B------:R-:W-:Y:S05]  /*0950*/  RET.REL.NODEC R2 `(_Z7Set_H_YPdS_S_did) ;  /* 0xfffffff402a87950 */ /* 0x000fea0003c3ffff */
.L_x_39:
        /* <DEDUP_REMOVED lines=10> */
.L_x_53:


//--------------------- .text._Z7Set_H_XPdS_S_did --------------------------
	.section	.text._Z7Set_H_XPdS_S_did,"ax",@progbits
	.align	128
        .global         _Z7Set_H_XPdS_S_did
        .type           _Z7Set_H_XPdS_S_did,@function
        .size           _Z7Set_H_XPdS_S_did,(.L_x_54 - _Z7Set_H_XPdS_S_did)
        .other          _Z7Set_H_XPdS_S_did,@"STO_CUDA_ENTRY STV_DEFAULT"
_Z7Set_H_XPdS_S_did:
.text._Z7Set_H_XPdS_S_did:
        /* <DEDUP_REMOVED lines=54> */
[----:B-----5:R-:W-:Y:S05]  /*0360*/  CALL.REL.NOINC `($__internal_5_$__cuda_sm20_div_rn_f64_full) ;  /* 0x0000000000187944 */ /* 0x020fea0003c00000 */
[----:B------:R-:W-:Y:S02]  /*0370*/  IMAD.MOV.U32 R2, RZ, RZ, R14 ;  /* 0x000000ffff027224 */ /* 0x000fe400078e000e */
[----:B------:R-:W-:-:S07]  /*0380*/  IMAD.MOV.U32 R3, RZ, RZ, R15 ;  /* 0x000000ffff037224 */ /* 0x000fce00078e000f */
.L_x_41:
[----:B------:R-:W-:Y:S05]  /*0390*/  BSYNC.RECONVERGENT B0 ;  /* 0x0000000000007941 */ /* 0x000fea0003800200 */
.L_x_40:
[----:B-----5:R-:W-:-:S07]  /*03a0*/  DADD R4, R4, R2 ;  /* 0x0000000004047229 */ /* 0x020fce0000000002 */
[----:B------:R-:W-:Y:S01]  /*03b0*/  STG.E.64 desc[UR4][R6.64], R4 ;  /* 0x0000000406007986 */ /* 0x000fe2000c101b04 */
[----:B------:R-:W-:Y:S05]  /*03c0*/  EXIT ;  /* 0x000000000000794d */ /* 0x000fea0003800000 */
        .weak           $__internal_5_$__cuda_sm20_div_rn_f64_full
        .type           $__internal_5_$__cuda_sm20_div_rn_f64_full,@function
        .size           $__internal_5_$__cuda_sm20_div_rn_f64_full,(.L_x_54 - $__internal_5_$__cuda_sm20_div_rn_f64_full)
$__internal_5_$__cuda_sm20_div_rn_f64_full:
        /* <DEDUP_REMOVED lines=63> */
.L_x_43:
        /* <DEDUP_REMOVED lines=17> */
.L_x_46:
[----:B------:R-:W-:Y:S01]  /*08d0*/  LOP3.LUT R15, R13, 0x80000, RZ, 0xfc, !PT ;  /* 0x000800000d0f7812 */ /* 0x000fe200078efcff */
[----:B------:R-:W-:Y:S01]  /*08e0*/  IMAD.MOV.U32 R14, RZ, RZ, R12 ;  /* 0x000000ffff0e7224 */ /* 0x000fe200078e000c */
[----:B------:R-:W-:Y:S06]  /*08f0*/  BRA `(.L_x_44) ;  /* 0x0000000000087947 */ /* 0x000fec0003800000 */
.L_x_45:
[----:B------:R-:W-:Y:S01]  /*0900*/  LOP3.LUT R15, R9, 0x80000, RZ, 0xfc, !PT ;  /* 0x00080000090f7812 */ /* 0x000fe200078efcff */
[----:B------:R-:W-:-:S07]  /*0910*/  IMAD.MOV.U32 R14, RZ, RZ, R8 ;  /* 0x000000ffff0e7224 */ /* 0x000fce00078e0008 */
.L_x_44:
[----:B------:R-:W-:Y:S05]  /*0920*/  BSYNC.RECONVERGENT B1 ;  /* 0x0000000000017941 */ /* 0x000fea0003800200 */
.L_x_42:
[----:B------:R-:W-:Y:S02]  /*0930*/  IMAD.MOV.U32 R2, RZ, RZ, R0 ;  /* 0x000000ffff027224 */ /* 0x000fe400078e0000 */
[----:B------:R-:W-:-:S04]  /*0940*/  IMAD.MOV.U32 R3, RZ, RZ, 0x0 ;  /* 0x00000000ff037424 */ /* 0x000fc800078e00ff */
[----:B------:R-:W-:Y:S05]  /*0950*/  RET.REL.NODEC R2 `(_Z7Set_H_XPdS_S_did) ;  /* 0xfffffff402a87950 */ /* 0x000fea0003c3ffff */
.L_x_47:
        /* <DEDUP_REMOVED lines=10> */
.L_x_54:


//--------------------- .text._Z8InitWallPdd      --------------------------
	.section	.text._Z8InitWallPdd,"ax",@progbits
	.align	128
        .global         _Z8InitWallPdd
        .type           _Z8InitWallPdd,@function
        .size           _Z8InitWallPdd,(.L_x_61 - _Z8InitWallPdd)
        .other          _Z8InitWallPdd,@"STO_CUDA_ENTRY STV_DEFAULT"
_Z8InitWallPdd:
.text._Z8InitWallPdd:
[----:B------:R-:W-:Y:S01]  /*0000*/  LDC R1, c[0x0][0x37c] ;  /* 0x0000df00ff017b82 */ /* 0x000fe20000000800 */
[----:B------:R-:W0:Y:S07]  /*0010*/  S2R R0, SR_TID.X ;  /* 0x0000000000007919 */ /* 0x000e2e0000002100 */
[----:B------:R-:W0:Y:S01]  /*0020*/  S2UR UR6, SR_CTAID.X ;  /* 0x00000000000679c3 */ /* 0x000e220000002500 */
[----:B------:R-:W1:Y:S07]  /*0030*/  LDCU.64 UR4, c[0x0][0x358] ;  /* 0x00006b00ff0477ac */ /* 0x000e6e0008000a00 */
[----:B------:R-:W0:Y:S08]  /*0040*/  LDC R7, c[0x0][0x360] ;  /* 0x0000d800ff077b82 */ /* 0x000e300000000800 */
[----:B------:R-:W2:Y:S08]  /*0050*/  LDC.64 R2, c[0x0][0x380] ;  /* 0x0000e000ff027b82 */ /* 0x000eb00000000a00 */
[----:B------:R-:W1:Y:S01]  /*0060*/  LDC.64 R4, c[0x0][0x388] ;  /* 0x0000e200ff047b82 */ /* 0x000e620000000a00 */
[----:B0-----:R-:W-:-:S04]  /*0070*/  IMAD R7, R7, UR6, R0 ;  /* 0x0000000607077c24 */ /* 0x001fc8000f8e0200 */
[----:B--2---:R-:W-:-:S05]  /*0080*/  IMAD.WIDE R2, R7, 0x8, R2 ;  /* 0x0000000807027825 */ /* 0x004fca00078e0202 */
[----:B-1----:R-:W-:Y:S01]  /*0090*/  STG.E.64 desc[UR4][R2.64], R4 ;  /* 0x0000000402007986 */ /* 0x002fe2000c101b04 */
[----:B------:R-:W-:Y:S05]  /*00a0*/  EXIT ;  /* 0x000000000000794d */ /* 0x000fea0003800000 */
.L_x_48:
        /* <DEDUP_REMOVED lines=13> */
.L_x_61:


//--------------------- .nv.shared.reserved.0     --------------------------
	.section	.nv.shared.reserved.0,"aw",@nobits
	.weak		__nv_reservedSMEM_offset_0_alias
	.size		__nv_reservedSMEM_offset_0_alias, 0, 64
	.other		__nv_reservedSMEM_offset_0_alias,@"STO_CUDA_RESERVED_SHARED STV_DEFAULT"
__nv_reservedSMEM_offset_0_alias:
	.zero		0
	.zero		64


//--------------------- .nv.constant0._Z7Set_E_ZPdS_S_didPi --------------------------
	.section	.nv.constant0._Z7Set_E_ZPdS_S_didPi,"a",@progbits
	.sectionflags	@""
	.align	4
.nv.constant0._Z7Set_E_ZPdS_S_didPi:
	.zero		952


//--------------------- .nv.constant0._Z7Set_E_YPdS_S_didPi --------------------------
	.section	.nv.constant0._Z7Set_E_YPdS_S_didPi,"a",@progbits
	.sectionflags	@""
	.align	4
.nv.constant0._Z7Set_E_YPdS_S_didPi:
	.zero		952


//--------------------- .nv.constant0._Z7Set_E_XPdS_S_didPi --------------------------
	.section	.nv.constant0._Z7Set_E_XPdS_S_didPi,"a",@progbits
	.sectionflags	@""
	.align	4
.nv.constant0._Z7Set_E_XPdS_S_didPi:
	.zero		952


//--------------------- .nv.constant0._Z7Set_H_ZPdS_S_did --------------------------
	.section	.nv.constant0._Z7Set_H_ZPdS_S_did,"a",@progbits
	.sectionflags	@""
	.align	4
.nv.constant0._Z7Set_H_ZPdS_S_did:
	.zero		944


//--------------------- .nv.constant0._Z7Set_H_YPdS_S_did --------------------------
	.section	.nv.constant0._Z7Set_H_YPdS_S_did,"a",@progbits
	.sectionflags	@""
	.align	4
.nv.constant0._Z7Set_H_YPdS_S_did:
	.zero		944


//--------------------- .nv.constant0._Z7Set_H_XPdS_S_did --------------------------
	.section	.nv.constant0._Z7Set_H_XPdS_S_did,"a",@progbits
	.sectionflags	@""
	.align	4
.nv.constant0._Z7Set_H_XPdS_S_did:
	.zero		944


//--------------------- .nv.constant0._Z8InitWallPdd --------------------------
	.section	.nv.constant0._Z8InitWallPdd,"a",@progbits
	.sectionflags	@""
	.align	4
.nv.constant0._Z8InitWallPdd:
	.zero		912


//--------------------- SYMBOLS --------------------------

	.type		.nv.reservedSmem.offset0,@object
	.size		.nv.reservedSmem.offset0,0x4
